//
// Generated by NVIDIA NVVM Compiler
//
// Compiler Build ID: CL-36424714
// Cuda compilation tools, release 13.0, V13.0.88
// Based on NVVM 20.0.0
//

.version 9.0
.target sm_100
.address_size 64

	// .globl	picard_kernel_double

.visible .entry picard_kernel_double(
	.param .u64 .ptr .align 1 picard_kernel_double_param_0,
	.param .u64 .ptr .align 1 picard_kernel_double_param_1,
	.param .u64 .ptr .align 1 picard_kernel_double_param_2,
	.param .u32 picard_kernel_double_param_3,
	.param .u32 picard_kernel_double_param_4,
	.param .f64 picard_kernel_double_param_5,
	.param .f64 picard_kernel_double_param_6,
	.param .f64 picard_kernel_double_param_7,
	.param .f64 picard_kernel_double_param_8,
	.param .f64 picard_kernel_double_param_9,
	.param .u32 picard_kernel_double_param_10,
	.param .f64 picard_kernel_double_param_11,
	.param .u64 .ptr .align 1 picard_kernel_double_param_12,
	.param .u64 .ptr .align 1 picard_kernel_double_param_13,
	.param .u64 .ptr .align 1 picard_kernel_double_param_14,
	.param .u64 .ptr .align 1 picard_kernel_double_param_15,
	.param .u64 .ptr .align 1 picard_kernel_double_param_16,
	.param .u64 .ptr .align 1 picard_kernel_double_param_17,
	.param .u64 .ptr .align 1 picard_kernel_double_param_18,
	.param .u64 .ptr .align 1 picard_kernel_double_param_19,
	.param .u64 .ptr .align 1 picard_kernel_double_param_20,
	.param .u64 .ptr .align 1 picard_kernel_double_param_21,
	.param .u64 .ptr .align 1 picard_kernel_double_param_22,
	.param .u64 .ptr .align 1 picard_kernel_double_param_23
)
{
	.reg .pred 	%p<97>;
	.reg .b32 	%r<215>;
	.reg .b32 	%f<3>;
	.reg .b64 	%rd<249>;
	.reg .b64 	%fd<383>;

	ld.param.u64 	%rd61, [picard_kernel_double_param_0];
	ld.param.u64 	%rd62, [picard_kernel_double_param_1];
	ld.param.u64 	%rd63, [picard_kernel_double_param_2];
	ld.param.u32 	%r83, [picard_kernel_double_param_3];
	ld.param.u32 	%r84, [picard_kernel_double_param_4];
	ld.param.f64 	%fd39, [picard_kernel_double_param_5];
	ld.param.f64 	%fd40, [picard_kernel_double_param_6];
	ld.param.f64 	%fd41, [picard_kernel_double_param_7];
	ld.param.f64 	%fd42, [picard_kernel_double_param_8];
	ld.param.f64 	%fd43, [picard_kernel_double_param_9];
	ld.param.u64 	%rd64, [picard_kernel_double_param_16];
	ld.param.u64 	%rd65, [picard_kernel_double_param_17];
	ld.param.u64 	%rd66, [picard_kernel_double_param_18];
	ld.param.u64 	%rd67, [picard_kernel_double_param_19];
	ld.param.u64 	%rd68, [picard_kernel_double_param_20];
	ld.param.u64 	%rd69, [picard_kernel_double_param_21];
	ld.param.u64 	%rd70, [picard_kernel_double_param_22];
	cvta.to.global.u64 	%rd1, %rd69;
	cvta.to.global.u64 	%rd2, %rd68;
	cvta.to.global.u64 	%rd3, %rd67;
	cvta.to.global.u64 	%rd4, %rd61;
	cvta.to.global.u64 	%rd5, %rd65;
	cvta.to.global.u64 	%rd6, %rd66;
	cvta.to.global.u64 	%rd7, %rd64;
	cvta.to.global.u64 	%rd8, %rd62;
	cvta.to.global.u64 	%rd9, %rd63;
	cvta.to.global.u64 	%rd10, %rd70;
	// begin inline asm
	mov.u32 %r86, %envreg2;
	// end inline asm
	cvt.u64.u32 	%rd71, %r86;
	// begin inline asm
	mov.u32 %r87, %envreg1;
	// end inline asm
	cvt.u64.u32 	%rd72, %r87;
	shl.b64 	%rd73, %rd72, 32;
	or.b64  	%rd11, %rd73, %rd71;
	mov.u32 	%r1, %ctaid.x;
	mov.u32 	%r88, %ntid.x;
	mov.u32 	%r2, %tid.x;
	mad.lo.s32 	%r3, %r1, %r88, %r2;
	mov.u32 	%r4, %nctaid.x;
	mul.lo.s32 	%r5, %r4, %r88;
	max.s32 	%r6, %r83, 2;
	add.s32 	%r7, %r6, -2;
	mul.lo.s32 	%r8, %r84, %r83;
	setp.ge.s32 	%p3, %r3, %r8;
	@%p3 bra 	$L__BB0_7;
	add.s32 	%r89, %r3, %r5;
	max.s32 	%r90, %r8, %r89;
	setp.lt.s32 	%p4, %r89, %r8;
	selp.u32 	%r91, 1, 0, %p4;
	add.s32 	%r92, %r89, %r91;
	sub.s32 	%r93, %r90, %r92;
	div.u32 	%r94, %r93, %r5;
	add.s32 	%r9, %r94, %r91;
	and.b32  	%r95, %r9, 3;
	setp.eq.s32 	%p5, %r95, 3;
	mov.u32 	%r195, %r3;
	@%p5 bra 	$L__BB0_4;
	add.s32 	%r97, %r9, 1;
	and.b32  	%r10, %r97, 3;
	mov.b32 	%r194, 0;
	mov.u32 	%r195, %r3;
$L__BB0_3:
	.pragma "nounroll";
	mul.wide.s32 	%rd74, %r195, 8;
	add.s64 	%rd75, %rd4, %rd74;
	ld.global.nc.f64 	%fd45, [%rd75];
	add.s64 	%rd76, %rd8, %rd74;
	st.global.f64 	[%rd76], %fd45;
	add.s32 	%r195, %r195, %r5;
	add.s32 	%r194, %r194, 1;
	setp.ne.s32 	%p6, %r194, %r10;
	@%p6 bra 	$L__BB0_3;
$L__BB0_4:
	setp.lt.u32 	%p7, %r9, 3;
	@%p7 bra 	$L__BB0_7;
	mul.wide.s32 	%rd80, %r5, 8;
	shl.b32 	%r98, %r5, 2;
$L__BB0_6:
	mul.wide.s32 	%rd77, %r195, 8;
	add.s64 	%rd78, %rd4, %rd77;
	ld.global.nc.f64 	%fd46, [%rd78];
	add.s64 	%rd79, %rd8, %rd77;
	st.global.f64 	[%rd79], %fd46;
	add.s64 	%rd81, %rd78, %rd80;
	ld.global.nc.f64 	%fd47, [%rd81];
	add.s64 	%rd82, %rd79, %rd80;
	st.global.f64 	[%rd82], %fd47;
	add.s64 	%rd83, %rd81, %rd80;
	ld.global.nc.f64 	%fd48, [%rd83];
	add.s64 	%rd84, %rd82, %rd80;
	st.global.f64 	[%rd84], %fd48;
	add.s64 	%rd85, %rd83, %rd80;
	ld.global.nc.f64 	%fd49, [%rd85];
	add.s64 	%rd86, %rd84, %rd80;
	st.global.f64 	[%rd86], %fd49;
	add.s32 	%r195, %r98, %r195;
	setp.lt.s32 	%p8, %r195, %r8;
	@%p8 bra 	$L__BB0_6;
$L__BB0_7:
	setp.ne.s64 	%p9, %rd11, 0;
	@%p9 bra 	$L__BB0_9;
	// begin inline asm
	trap;
	// end inline asm
$L__BB0_9:
	add.s64 	%rd12, %rd11, 4;
	barrier.sync 	0;
	mov.u32 	%r99, %tid.y;
	add.s32 	%r100, %r2, %r99;
	mov.u32 	%r101, %tid.z;
	or.b32  	%r18, %r100, %r101;
	setp.ne.s32 	%p10, %r18, 0;
	@%p10 bra 	$L__BB0_12;
	mov.u32 	%r104, %nctaid.y;
	mul.lo.s32 	%r105, %r4, %r104;
	mov.u32 	%r106, %nctaid.z;
	mul.lo.s32 	%r107, %r105, %r106;
	mov.u32 	%r108, %ctaid.y;
	add.s32 	%r109, %r1, %r108;
	mov.u32 	%r110, %ctaid.z;
	neg.s32 	%r111, %r110;
	setp.eq.s32 	%p11, %r109, %r111;
	sub.s32 	%r112, -2147483647, %r107;
	selp.b32 	%r103, %r112, 1, %p11;
	// begin inline asm
	atom.add.release.gpu.u32 %r102,[%rd12],%r103;
	// end inline asm
$L__BB0_11:
	// begin inline asm
	ld.acquire.gpu.u32 %r113,[%rd12];
	// end inline asm
	xor.b32  	%r114, %r113, %r102;
	setp.gt.s32 	%p12, %r114, -1;
	@%p12 bra 	$L__BB0_11;
$L__BB0_12:
	ld.param.u32 	%r191, [picard_kernel_double_param_10];
	barrier.sync 	0;
	setp.lt.s32 	%p13, %r191, 1;
	@%p13 bra 	$L__BB0_106;
	div.rn.f64 	%fd1, %fd40, %fd41;
	mov.u32 	%r116, %nctaid.y;
	mul.lo.s32 	%r117, %r4, %r116;
	mov.u32 	%r118, %nctaid.z;
	mul.lo.s32 	%r119, %r117, %r118;
	mov.u32 	%r120, %ctaid.y;
	add.s32 	%r121, %r1, %r120;
	mov.u32 	%r122, %ctaid.z;
	neg.s32 	%r123, %r122;
	setp.eq.s32 	%p14, %r121, %r123;
	sub.s32 	%r124, -2147483647, %r119;
	selp.b32 	%r20, %r124, 1, %p14;
	setp.ge.s32 	%p15, %r3, %r84;
	setp.lt.s32 	%p16, %r83, 1;
	setp.lt.s32 	%p17, %r83, 3;
	add.s32 	%r21, %r6, -3;
	sub.s32 	%r22, %r8, %r84;
	max.u32 	%r125, %r7, 2;
	add.s32 	%r126, %r3, %r5;
	max.s32 	%r127, %r83, %r126;
	setp.lt.s32 	%p18, %r126, %r83;
	selp.u32 	%r23, 1, 0, %p18;
	add.s32 	%r128, %r126, %r23;
	sub.s32 	%r24, %r127, %r128;
	add.s32 	%r129, %r125, -1;
	and.b32  	%r25, %r83, 7;
	mul.wide.s32 	%rd89, %r3, 8;
	add.s64 	%rd13, %rd3, %rd89;
	add.s64 	%rd14, %rd2, %rd89;
	add.s64 	%rd15, %rd1, %rd89;
	mul.wide.s32 	%rd16, %r5, 8;
	add.s64 	%rd17, %rd15, %rd16;
	or.pred  	%p1, %p15, %p16;
	and.b32  	%r26, %r83, 2147483640;
	or.pred  	%p2, %p15, %p17;
	and.b32  	%r27, %r129, 3;
	and.b32  	%r28, %r129, -4;
	and.b32  	%r29, %r7, -4;
	shl.b32 	%r30, %r84, 3;
	mov.b32 	%r197, 0;
$L__BB0_14:
	setp.ge.s32 	%p19, %r3, %r83;
	@%p19 bra 	$L__BB0_21;
	div.u32 	%r130, %r24, %r5;
	add.s32 	%r32, %r130, %r23;
	and.b32  	%r33, %r32, 3;
	setp.eq.s32 	%p20, %r33, 3;
	mov.u32 	%r198, %r3;
	@%p20 bra 	$L__BB0_19;
	add.s32 	%r198, %r3, %r5;
	mov.b64 	%rd90, 0;
	st.global.u64 	[%rd13], %rd90;
	st.global.u64 	[%rd14], %rd90;
	st.global.u64 	[%rd15], %rd90;
	setp.eq.s32 	%p21, %r33, 0;
	@%p21 bra 	$L__BB0_19;
	add.s32 	%r131, %r3, %r5;
	add.s32 	%r198, %r131, %r5;
	add.s64 	%rd18, %rd13, %rd16;
	mov.b64 	%rd91, 0;
	st.global.u64 	[%rd18], %rd91;
	add.s64 	%rd19, %rd14, %rd16;
	st.global.u64 	[%rd19], %rd91;
	st.global.u64 	[%rd17], %rd91;
	setp.eq.s32 	%p22, %r33, 1;
	@%p22 bra 	$L__BB0_19;
	add.s32 	%r198, %r198, %r5;
	add.s64 	%rd92, %rd18, %rd16;
	mov.b64 	%rd93, 0;
	st.global.u64 	[%rd92], %rd93;
	add.s64 	%rd94, %rd19, %rd16;
	st.global.u64 	[%rd94], %rd93;
	add.s64 	%rd95, %rd17, %rd16;
	st.global.u64 	[%rd95], %rd93;
$L__BB0_19:
	setp.lt.u32 	%p23, %r32, 3;
	@%p23 bra 	$L__BB0_21;
$L__BB0_20:
	mul.wide.s32 	%rd96, %r198, 8;
	add.s64 	%rd97, %rd3, %rd96;
	mov.b64 	%rd98, 0;
	st.global.u64 	[%rd97], %rd98;
	add.s64 	%rd99, %rd2, %rd96;
	st.global.u64 	[%rd99], %rd98;
	add.s64 	%rd100, %rd1, %rd96;
	st.global.u64 	[%rd100], %rd98;
	add.s64 	%rd101, %rd97, %rd16;
	st.global.u64 	[%rd101], %rd98;
	add.s64 	%rd102, %rd99, %rd16;
	st.global.u64 	[%rd102], %rd98;
	add.s64 	%rd103, %rd100, %rd16;
	st.global.u64 	[%rd103], %rd98;
	add.s64 	%rd104, %rd101, %rd16;
	st.global.u64 	[%rd104], %rd98;
	add.s64 	%rd105, %rd102, %rd16;
	st.global.u64 	[%rd105], %rd98;
	add.s64 	%rd106, %rd103, %rd16;
	st.global.u64 	[%rd106], %rd98;
	add.s64 	%rd107, %rd104, %rd16;
	st.global.u64 	[%rd107], %rd98;
	add.s64 	%rd108, %rd105, %rd16;
	st.global.u64 	[%rd108], %rd98;
	add.s64 	%rd109, %rd106, %rd16;
	st.global.u64 	[%rd109], %rd98;
	shl.b32 	%r132, %r5, 2;
	add.s32 	%r198, %r132, %r198;
	setp.lt.s32 	%p24, %r198, %r83;
	@%p24 bra 	$L__BB0_20;
$L__BB0_21:
	setp.ne.s32 	%p25, %r3, 0;
	@%p25 bra 	$L__BB0_23;
	ld.param.u64 	%rd243, [picard_kernel_double_param_23];
	mov.b64 	%rd110, 0;
	st.global.u64 	[%rd10], %rd110;
	cvta.to.global.u64 	%rd111, %rd243;
	mov.b32 	%r133, 0;
	st.global.u32 	[%rd111], %r133;
$L__BB0_23:
	setp.ne.s64 	%p26, %rd11, 0;
	@%p26 bra 	$L__BB0_25;
	// begin inline asm
	trap;
	// end inline asm
$L__BB0_25:
	setp.ne.s32 	%p27, %r18, 0;
	barrier.sync 	0;
	@%p27 bra 	$L__BB0_28;
	// begin inline asm
	atom.add.release.gpu.u32 %r134,[%rd12],%r20;
	// end inline asm
$L__BB0_27:
	// begin inline asm
	ld.acquire.gpu.u32 %r136,[%rd12];
	// end inline asm
	xor.b32  	%r137, %r136, %r134;
	setp.gt.s32 	%p28, %r137, -1;
	@%p28 bra 	$L__BB0_27;
$L__BB0_28:
	barrier.sync 	0;
	@%p1 bra 	$L__BB0_42;
	mov.u32 	%r200, %r3;
$L__BB0_30:
	setp.lt.u32 	%p29, %r83, 8;
	mul.wide.s32 	%rd114, %r200, 8;
	add.s64 	%rd115, %rd9, %rd114;
	ld.global.nc.f64 	%fd2, [%rd115];
	mul.f64 	%fd3, %fd2, %fd2;
	mov.b32 	%r204, 0;
	@%p29 bra 	$L__BB0_33;
	and.b32  	%r139, %r83, 2147483640;
	neg.s32 	%r202, %r139;
	add.s64 	%rd247, %rd3, 32;
	add.s64 	%rd246, %rd2, 32;
	add.s64 	%rd245, %rd1, 32;
	mov.u32 	%r201, %r200;
$L__BB0_32:
	.pragma "nounroll";
	mul.wide.s32 	%rd116, %r201, 8;
	add.s64 	%rd117, %rd8, %rd116;
	ld.global.f64 	%fd50, [%rd117];
	atom.global.add.f64 	%fd51, [%rd247+-32], %fd50;
	mul.f64 	%fd52, %fd2, %fd50;
	atom.global.add.f64 	%fd53, [%rd246+-32], %fd52;
	mul.f64 	%fd54, %fd3, %fd50;
	atom.global.add.f64 	%fd55, [%rd245+-32], %fd54;
	mul.wide.s32 	%rd118, %r84, 8;
	add.s64 	%rd119, %rd117, %rd118;
	ld.global.f64 	%fd56, [%rd119];
	atom.global.add.f64 	%fd57, [%rd247+-24], %fd56;
	mul.f64 	%fd58, %fd2, %fd56;
	atom.global.add.f64 	%fd59, [%rd246+-24], %fd58;
	mul.f64 	%fd60, %fd3, %fd56;
	atom.global.add.f64 	%fd61, [%rd245+-24], %fd60;
	add.s64 	%rd120, %rd119, %rd118;
	ld.global.f64 	%fd62, [%rd120];
	atom.global.add.f64 	%fd63, [%rd247+-16], %fd62;
	mul.f64 	%fd64, %fd2, %fd62;
	atom.global.add.f64 	%fd65, [%rd246+-16], %fd64;
	mul.f64 	%fd66, %fd3, %fd62;
	atom.global.add.f64 	%fd67, [%rd245+-16], %fd66;
	add.s64 	%rd121, %rd120, %rd118;
	ld.global.f64 	%fd68, [%rd121];
	atom.global.add.f64 	%fd69, [%rd247+-8], %fd68;
	mul.f64 	%fd70, %fd2, %fd68;
	atom.global.add.f64 	%fd71, [%rd246+-8], %fd70;
	mul.f64 	%fd72, %fd3, %fd68;
	atom.global.add.f64 	%fd73, [%rd245+-8], %fd72;
	add.s64 	%rd122, %rd121, %rd118;
	ld.global.f64 	%fd74, [%rd122];
	atom.global.add.f64 	%fd75, [%rd247], %fd74;
	mul.f64 	%fd76, %fd2, %fd74;
	atom.global.add.f64 	%fd77, [%rd246], %fd76;
	mul.f64 	%fd78, %fd3, %fd74;
	atom.global.add.f64 	%fd79, [%rd245], %fd78;
	add.s64 	%rd123, %rd122, %rd118;
	ld.global.f64 	%fd80, [%rd123];
	atom.global.add.f64 	%fd81, [%rd247+8], %fd80;
	mul.f64 	%fd82, %fd2, %fd80;
	atom.global.add.f64 	%fd83, [%rd246+8], %fd82;
	mul.f64 	%fd84, %fd3, %fd80;
	atom.global.add.f64 	%fd85, [%rd245+8], %fd84;
	add.s64 	%rd124, %rd123, %rd118;
	ld.global.f64 	%fd86, [%rd124];
	atom.global.add.f64 	%fd87, [%rd247+16], %fd86;
	mul.f64 	%fd88, %fd2, %fd86;
	atom.global.add.f64 	%fd89, [%rd246+16], %fd88;
	mul.f64 	%fd90, %fd3, %fd86;
	atom.global.add.f64 	%fd91, [%rd245+16], %fd90;
	add.s64 	%rd125, %rd124, %rd118;
	ld.global.f64 	%fd92, [%rd125];
	atom.global.add.f64 	%fd93, [%rd247+24], %fd92;
	mul.f64 	%fd94, %fd2, %fd92;
	atom.global.add.f64 	%fd95, [%rd246+24], %fd94;
	mul.f64 	%fd96, %fd3, %fd92;
	atom.global.add.f64 	%fd97, [%rd245+24], %fd96;
	add.s32 	%r202, %r202, 8;
	add.s32 	%r201, %r201, %r30;
	add.s64 	%rd247, %rd247, 64;
	add.s64 	%rd246, %rd246, 64;
	add.s64 	%rd245, %rd245, 64;
	setp.ne.s32 	%p30, %r202, 0;
	mov.u32 	%r204, %r26;
	@%p30 bra 	$L__BB0_32;
$L__BB0_33:
	setp.eq.s32 	%p31, %r25, 0;
	@%p31 bra 	$L__BB0_41;
	add.s32 	%r140, %r25, -1;
	setp.lt.u32 	%p32, %r140, 3;
	@%p32 bra 	$L__BB0_36;
	mad.lo.s32 	%r141, %r204, %r84, %r200;
	mul.wide.s32 	%rd126, %r141, 8;
	add.s64 	%rd127, %rd8, %rd126;
	ld.global.f64 	%fd98, [%rd127];
	mul.wide.u32 	%rd128, %r204, 8;
	add.s64 	%rd129, %rd3, %rd128;
	atom.global.add.f64 	%fd99, [%rd129], %fd98;
	add.s64 	%rd130, %rd2, %rd128;
	mul.f64 	%fd100, %fd2, %fd98;
	atom.global.add.f64 	%fd101, [%rd130], %fd100;
	add.s64 	%rd131, %rd1, %rd128;
	mul.f64 	%fd102, %fd3, %fd98;
	atom.global.add.f64 	%fd103, [%rd131], %fd102;
	mul.wide.s32 	%rd132, %r84, 8;
	add.s64 	%rd133, %rd127, %rd132;
	ld.global.f64 	%fd104, [%rd133];
	atom.global.add.f64 	%fd105, [%rd129+8], %fd104;
	mul.f64 	%fd106, %fd2, %fd104;
	atom.global.add.f64 	%fd107, [%rd130+8], %fd106;
	mul.f64 	%fd108, %fd3, %fd104;
	atom.global.add.f64 	%fd109, [%rd131+8], %fd108;
	add.s64 	%rd134, %rd133, %rd132;
	ld.global.f64 	%fd110, [%rd134];
	atom.global.add.f64 	%fd111, [%rd129+16], %fd110;
	mul.f64 	%fd112, %fd2, %fd110;
	atom.global.add.f64 	%fd113, [%rd130+16], %fd112;
	mul.f64 	%fd114, %fd3, %fd110;
	atom.global.add.f64 	%fd115, [%rd131+16], %fd114;
	add.s64 	%rd135, %rd134, %rd132;
	ld.global.f64 	%fd116, [%rd135];
	atom.global.add.f64 	%fd117, [%rd129+24], %fd116;
	mul.f64 	%fd118, %fd2, %fd116;
	atom.global.add.f64 	%fd119, [%rd130+24], %fd118;
	mul.f64 	%fd120, %fd3, %fd116;
	atom.global.add.f64 	%fd121, [%rd131+24], %fd120;
	add.s32 	%r204, %r204, 4;
$L__BB0_36:
	and.b32  	%r142, %r83, 3;
	setp.eq.s32 	%p33, %r142, 0;
	@%p33 bra 	$L__BB0_41;
	setp.eq.s32 	%p34, %r142, 1;
	@%p34 bra 	$L__BB0_39;
	mad.lo.s32 	%r143, %r204, %r84, %r200;
	mul.wide.s32 	%rd136, %r143, 8;
	add.s64 	%rd137, %rd8, %rd136;
	ld.global.f64 	%fd122, [%rd137];
	mul.wide.u32 	%rd138, %r204, 8;
	add.s64 	%rd139, %rd3, %rd138;
	atom.global.add.f64 	%fd123, [%rd139], %fd122;
	add.s64 	%rd140, %rd2, %rd138;
	mul.f64 	%fd124, %fd2, %fd122;
	atom.global.add.f64 	%fd125, [%rd140], %fd124;
	add.s64 	%rd141, %rd1, %rd138;
	mul.f64 	%fd126, %fd3, %fd122;
	atom.global.add.f64 	%fd127, [%rd141], %fd126;
	mul.wide.s32 	%rd142, %r84, 8;
	add.s64 	%rd143, %rd137, %rd142;
	ld.global.f64 	%fd128, [%rd143];
	atom.global.add.f64 	%fd129, [%rd139+8], %fd128;
	mul.f64 	%fd130, %fd2, %fd128;
	atom.global.add.f64 	%fd131, [%rd140+8], %fd130;
	mul.f64 	%fd132, %fd3, %fd128;
	atom.global.add.f64 	%fd133, [%rd141+8], %fd132;
	add.s32 	%r204, %r204, 2;
$L__BB0_39:
	and.b32  	%r144, %r83, 1;
	setp.eq.b32 	%p35, %r144, 1;
	not.pred 	%p36, %p35;
	@%p36 bra 	$L__BB0_41;
	mad.lo.s32 	%r145, %r204, %r84, %r200;
	mul.wide.s32 	%rd144, %r145, 8;
	add.s64 	%rd145, %rd8, %rd144;
	ld.global.f64 	%fd134, [%rd145];
	mul.wide.u32 	%rd146, %r204, 8;
	add.s64 	%rd147, %rd3, %rd146;
	atom.global.add.f64 	%fd135, [%rd147], %fd134;
	add.s64 	%rd148, %rd2, %rd146;
	mul.f64 	%fd136, %fd2, %fd134;
	atom.global.add.f64 	%fd137, [%rd148], %fd136;
	add.s64 	%rd149, %rd1, %rd146;
	mul.f64 	%fd138, %fd3, %fd134;
	atom.global.add.f64 	%fd139, [%rd149], %fd138;
$L__BB0_41:
	add.s32 	%r200, %r200, %r5;
	setp.lt.s32 	%p37, %r200, %r84;
	@%p37 bra 	$L__BB0_30;
$L__BB0_42:
	setp.ne.s64 	%p38, %rd11, 0;
	@%p38 bra 	$L__BB0_44;
	// begin inline asm
	trap;
	// end inline asm
$L__BB0_44:
	setp.ne.s32 	%p39, %r18, 0;
	barrier.sync 	0;
	@%p39 bra 	$L__BB0_47;
	// begin inline asm
	atom.add.release.gpu.u32 %r146,[%rd12],%r20;
	// end inline asm
$L__BB0_46:
	// begin inline asm
	ld.acquire.gpu.u32 %r148,[%rd12];
	// end inline asm
	xor.b32  	%r149, %r148, %r146;
	setp.gt.s32 	%p40, %r149, -1;
	@%p40 bra 	$L__BB0_46;
$L__BB0_47:
	setp.ge.s32 	%p41, %r3, %r83;
	barrier.sync 	0;
	@%p41 bra 	$L__BB0_54;
	div.u32 	%r150, %r24, %r5;
	add.s32 	%r54, %r150, %r23;
	and.b32  	%r55, %r54, 3;
	setp.eq.s32 	%p42, %r55, 3;
	mov.u32 	%r206, %r3;
	@%p42 bra 	$L__BB0_52;
	add.s32 	%r206, %r3, %r5;
	ld.global.f64 	%fd140, [%rd13];
	mul.f64 	%fd141, %fd39, %fd140;
	ld.global.f64 	%fd142, [%rd14];
	mul.f64 	%fd143, %fd39, %fd142;
	ld.global.f64 	%fd144, [%rd15];
	mul.f64 	%fd145, %fd39, %fd144;
	max.f64 	%fd146, %fd141, 0d01A56E1FC2F8F359;
	div.rn.f64 	%fd147, %fd143, %fd146;
	div.rn.f64 	%fd148, %fd145, %fd146;
	mul.f64 	%fd149, %fd147, %fd147;
	sub.f64 	%fd150, %fd148, %fd149;
	setp.lt.f64 	%p43, %fd150, 0d01A56E1FC2F8F359;
	selp.f64 	%fd151, 0d01A56E1FC2F8F359, %fd150, %p43;
	mul.wide.s32 	%rd152, %r3, 8;
	add.s64 	%rd29, %rd7, %rd152;
	st.global.f64 	[%rd29], %fd146;
	add.s64 	%rd30, %rd5, %rd152;
	st.global.f64 	[%rd30], %fd147;
	add.s64 	%rd31, %rd6, %rd152;
	st.global.f64 	[%rd31], %fd151;
	setp.eq.s32 	%p44, %r55, 0;
	@%p44 bra 	$L__BB0_52;
	add.s32 	%r151, %r3, %r5;
	add.s32 	%r206, %r151, %r5;
	add.s64 	%rd32, %rd13, %rd16;
	ld.global.f64 	%fd152, [%rd32];
	mul.f64 	%fd153, %fd39, %fd152;
	add.s64 	%rd33, %rd14, %rd16;
	ld.global.f64 	%fd154, [%rd33];
	mul.f64 	%fd155, %fd39, %fd154;
	ld.global.f64 	%fd156, [%rd17];
	mul.f64 	%fd157, %fd39, %fd156;
	max.f64 	%fd158, %fd153, 0d01A56E1FC2F8F359;
	div.rn.f64 	%fd159, %fd155, %fd158;
	div.rn.f64 	%fd160, %fd157, %fd158;
	mul.f64 	%fd161, %fd159, %fd159;
	sub.f64 	%fd162, %fd160, %fd161;
	setp.lt.f64 	%p45, %fd162, 0d01A56E1FC2F8F359;
	selp.f64 	%fd163, 0d01A56E1FC2F8F359, %fd162, %p45;
	add.s64 	%rd34, %rd29, %rd16;
	st.global.f64 	[%rd34], %fd158;
	add.s64 	%rd35, %rd30, %rd16;
	st.global.f64 	[%rd35], %fd159;
	add.s64 	%rd36, %rd31, %rd16;
	st.global.f64 	[%rd36], %fd163;
	setp.eq.s32 	%p46, %r55, 1;
	@%p46 bra 	$L__BB0_52;
	add.s32 	%r206, %r206, %r5;
	add.s64 	%rd153, %rd32, %rd16;
	ld.global.f64 	%fd164, [%rd153];
	mul.f64 	%fd165, %fd39, %fd164;
	add.s64 	%rd154, %rd33, %rd16;
	ld.global.f64 	%fd166, [%rd154];
	mul.f64 	%fd167, %fd39, %fd166;
	add.s64 	%rd155, %rd17, %rd16;
	ld.global.f64 	%fd168, [%rd155];
	mul.f64 	%fd169, %fd39, %fd168;
	max.f64 	%fd170, %fd165, 0d01A56E1FC2F8F359;
	div.rn.f64 	%fd171, %fd167, %fd170;
	div.rn.f64 	%fd172, %fd169, %fd170;
	mul.f64 	%fd173, %fd171, %fd171;
	sub.f64 	%fd174, %fd172, %fd173;
	setp.lt.f64 	%p47, %fd174, 0d01A56E1FC2F8F359;
	selp.f64 	%fd175, 0d01A56E1FC2F8F359, %fd174, %p47;
	add.s64 	%rd156, %rd34, %rd16;
	st.global.f64 	[%rd156], %fd170;
	add.s64 	%rd157, %rd35, %rd16;
	st.global.f64 	[%rd157], %fd171;
	add.s64 	%rd158, %rd36, %rd16;
	st.global.f64 	[%rd158], %fd175;
$L__BB0_52:
	setp.lt.u32 	%p48, %r54, 3;
	@%p48 bra 	$L__BB0_54;
$L__BB0_53:
	mul.wide.s32 	%rd159, %r206, 8;
	add.s64 	%rd160, %rd3, %rd159;
	ld.global.f64 	%fd176, [%rd160];
	mul.f64 	%fd177, %fd39, %fd176;
	add.s64 	%rd161, %rd2, %rd159;
	ld.global.f64 	%fd178, [%rd161];
	mul.f64 	%fd179, %fd39, %fd178;
	add.s64 	%rd162, %rd1, %rd159;
	ld.global.f64 	%fd180, [%rd162];
	mul.f64 	%fd181, %fd39, %fd180;
	max.f64 	%fd182, %fd177, 0d01A56E1FC2F8F359;
	div.rn.f64 	%fd183, %fd179, %fd182;
	div.rn.f64 	%fd184, %fd181, %fd182;
	mul.f64 	%fd185, %fd183, %fd183;
	sub.f64 	%fd186, %fd184, %fd185;
	setp.lt.f64 	%p49, %fd186, 0d01A56E1FC2F8F359;
	selp.f64 	%fd187, 0d01A56E1FC2F8F359, %fd186, %p49;
	add.s64 	%rd163, %rd7, %rd159;
	st.global.f64 	[%rd163], %fd182;
	add.s64 	%rd164, %rd5, %rd159;
	st.global.f64 	[%rd164], %fd183;
	add.s64 	%rd165, %rd6, %rd159;
	st.global.f64 	[%rd165], %fd187;
	add.s64 	%rd166, %rd160, %rd16;
	ld.global.f64 	%fd188, [%rd166];
	mul.f64 	%fd189, %fd39, %fd188;
	add.s64 	%rd167, %rd161, %rd16;
	ld.global.f64 	%fd190, [%rd167];
	mul.f64 	%fd191, %fd39, %fd190;
	add.s64 	%rd168, %rd162, %rd16;
	ld.global.f64 	%fd192, [%rd168];
	mul.f64 	%fd193, %fd39, %fd192;
	max.f64 	%fd194, %fd189, 0d01A56E1FC2F8F359;
	div.rn.f64 	%fd195, %fd191, %fd194;
	div.rn.f64 	%fd196, %fd193, %fd194;
	mul.f64 	%fd197, %fd195, %fd195;
	sub.f64 	%fd198, %fd196, %fd197;
	setp.lt.f64 	%p50, %fd198, 0d01A56E1FC2F8F359;
	selp.f64 	%fd199, 0d01A56E1FC2F8F359, %fd198, %p50;
	add.s64 	%rd169, %rd163, %rd16;
	st.global.f64 	[%rd169], %fd194;
	add.s64 	%rd170, %rd164, %rd16;
	st.global.f64 	[%rd170], %fd195;
	add.s64 	%rd171, %rd165, %rd16;
	st.global.f64 	[%rd171], %fd199;
	add.s64 	%rd172, %rd166, %rd16;
	ld.global.f64 	%fd200, [%rd172];
	mul.f64 	%fd201, %fd39, %fd200;
	add.s64 	%rd173, %rd167, %rd16;
	ld.global.f64 	%fd202, [%rd173];
	mul.f64 	%fd203, %fd39, %fd202;
	add.s64 	%rd174, %rd168, %rd16;
	ld.global.f64 	%fd204, [%rd174];
	mul.f64 	%fd205, %fd39, %fd204;
	max.f64 	%fd206, %fd201, 0d01A56E1FC2F8F359;
	div.rn.f64 	%fd207, %fd203, %fd206;
	div.rn.f64 	%fd208, %fd205, %fd206;
	mul.f64 	%fd209, %fd207, %fd207;
	sub.f64 	%fd210, %fd208, %fd209;
	setp.lt.f64 	%p51, %fd210, 0d01A56E1FC2F8F359;
	selp.f64 	%fd211, 0d01A56E1FC2F8F359, %fd210, %p51;
	add.s64 	%rd175, %rd169, %rd16;
	st.global.f64 	[%rd175], %fd206;
	add.s64 	%rd176, %rd170, %rd16;
	st.global.f64 	[%rd176], %fd207;
	add.s64 	%rd177, %rd171, %rd16;
	st.global.f64 	[%rd177], %fd211;
	add.s64 	%rd178, %rd172, %rd16;
	ld.global.f64 	%fd212, [%rd178];
	mul.f64 	%fd213, %fd39, %fd212;
	add.s64 	%rd179, %rd173, %rd16;
	ld.global.f64 	%fd214, [%rd179];
	mul.f64 	%fd215, %fd39, %fd214;
	add.s64 	%rd180, %rd174, %rd16;
	ld.global.f64 	%fd216, [%rd180];
	mul.f64 	%fd217, %fd39, %fd216;
	max.f64 	%fd218, %fd213, 0d01A56E1FC2F8F359;
	div.rn.f64 	%fd219, %fd215, %fd218;
	div.rn.f64 	%fd220, %fd217, %fd218;
	mul.f64 	%fd221, %fd219, %fd219;
	sub.f64 	%fd222, %fd220, %fd221;
	setp.lt.f64 	%p52, %fd222, 0d01A56E1FC2F8F359;
	selp.f64 	%fd223, 0d01A56E1FC2F8F359, %fd222, %p52;
	add.s64 	%rd181, %rd175, %rd16;
	st.global.f64 	[%rd181], %fd218;
	add.s64 	%rd182, %rd176, %rd16;
	st.global.f64 	[%rd182], %fd219;
	add.s64 	%rd183, %rd177, %rd16;
	st.global.f64 	[%rd183], %fd223;
	shl.b32 	%r152, %r5, 2;
	add.s32 	%r206, %r152, %r206;
	setp.lt.s32 	%p53, %r206, %r83;
	@%p53 bra 	$L__BB0_53;
$L__BB0_54:
	setp.ne.s64 	%p54, %rd11, 0;
	@%p54 bra 	$L__BB0_56;
	// begin inline asm
	trap;
	// end inline asm
$L__BB0_56:
	setp.ne.s32 	%p55, %r18, 0;
	barrier.sync 	0;
	@%p55 bra 	$L__BB0_59;
	// begin inline asm
	atom.add.release.gpu.u32 %r153,[%rd12],%r20;
	// end inline asm
$L__BB0_58:
	// begin inline asm
	ld.acquire.gpu.u32 %r155,[%rd12];
	// end inline asm
	xor.b32  	%r156, %r155, %r153;
	setp.gt.s32 	%p56, %r156, -1;
	@%p56 bra 	$L__BB0_58;
$L__BB0_59:
	barrier.sync 	0;
	mov.f64 	%fd381, 0d0000000000000000;
	@%p2 bra 	$L__BB0_89;
	mov.f64 	%fd381, 0d0000000000000000;
	mov.u32 	%r208, %r3;
$L__BB0_61:
	ld.param.u64 	%rd242, [picard_kernel_double_param_15];
	ld.param.u64 	%rd241, [picard_kernel_double_param_14];
	ld.param.u64 	%rd240, [picard_kernel_double_param_13];
	ld.param.u64 	%rd239, [picard_kernel_double_param_12];
	mul.wide.s32 	%rd186, %r208, 8;
	add.s64 	%rd187, %rd9, %rd186;
	ld.global.nc.f64 	%fd5, [%rd187];
	max.f64 	%fd226, %fd5, 0d0000000000000000;
	mul.f64 	%fd6, %fd1, %fd226;
	setp.lt.f64 	%p57, %fd5, 0d0000000000000000;
	neg.f64 	%fd227, %fd5;
	selp.f64 	%fd228, %fd227, 0d0000000000000000, %p57;
	mul.f64 	%fd7, %fd1, %fd228;
	mul.lo.s32 	%r158, %r208, %r7;
	cvta.to.global.u64 	%rd188, %rd239;
	mul.wide.s32 	%rd189, %r158, 8;
	add.s64 	%rd37, %rd188, %rd189;
	cvta.to.global.u64 	%rd190, %rd240;
	add.s64 	%rd38, %rd190, %rd189;
	cvta.to.global.u64 	%rd191, %rd241;
	add.s64 	%rd39, %rd191, %rd189;
	cvta.to.global.u64 	%rd192, %rd242;
	add.s64 	%rd40, %rd192, %rd189;
	add.f64 	%fd229, %fd6, 0d3FF0000000000000;
	add.f64 	%fd8, %fd7, %fd229;
	neg.f64 	%fd9, %fd6;
	neg.f64 	%fd10, %fd7;
	add.s64 	%rd41, %rd4, %rd186;
	mul.wide.s32 	%rd193, %r22, 8;
	add.s64 	%rd42, %rd41, %rd193;
	mov.b32 	%r209, 0;
$L__BB0_62:
	add.s32 	%r65, %r209, 1;
	mul.wide.u32 	%rd194, %r209, 8;
	add.s64 	%rd195, %rd7, %rd194;
	ld.global.f64 	%fd230, [%rd195+8];
	add.s64 	%rd196, %rd6, %rd194;
	ld.global.f64 	%fd231, [%rd196+8];
	add.s64 	%rd197, %rd5, %rd194;
	ld.global.f64 	%fd232, [%rd197+8];
	mul.f64 	%fd233, %fd40, %fd230;
	sqrt.rn.f64 	%fd234, %fd231;
	mul.f64 	%fd235, %fd233, %fd234;
	div.rn.f64 	%fd11, %fd235, %fd42;
	add.f64 	%fd236, %fd8, %fd11;
	add.s64 	%rd198, %rd38, %rd194;
	st.global.f64 	[%rd198], %fd236;
	add.s64 	%rd199, %rd37, %rd194;
	st.global.f64 	[%rd199], %fd9;
	add.s64 	%rd200, %rd39, %rd194;
	st.global.f64 	[%rd200], %fd10;
	mul.f64 	%fd237, %fd43, %fd230;
	div.rn.f64 	%fd12, %fd237, %fd234;
	sub.f64 	%fd238, %fd5, %fd232;
	mul.f64 	%fd239, %fd238, %fd238;
	mul.f64 	%fd240, %fd239, 0dBFE0000000000000;
	div.rn.f64 	%fd13, %fd240, %fd231;
	fma.rn.f64 	%fd241, %fd13, 0d3FF71547652B82FE, 0d4338000000000000;
	{
	.reg .b32 %temp; 
	mov.b64 	{%r66, %temp}, %fd241;
	}
	mov.f64 	%fd242, 0dC338000000000000;
	add.rn.f64 	%fd243, %fd241, %fd242;
	fma.rn.f64 	%fd244, %fd243, 0dBFE62E42FEFA39EF, %fd13;
	fma.rn.f64 	%fd245, %fd243, 0dBC7ABC9E3B39803F, %fd244;
	fma.rn.f64 	%fd246, %fd245, 0d3E5ADE1569CE2BDF, 0d3E928AF3FCA213EA;
	fma.rn.f64 	%fd247, %fd246, %fd245, 0d3EC71DEE62401315;
	fma.rn.f64 	%fd248, %fd247, %fd245, 0d3EFA01997C89EB71;
	fma.rn.f64 	%fd249, %fd248, %fd245, 0d3F2A01A014761F65;
	fma.rn.f64 	%fd250, %fd249, %fd245, 0d3F56C16C1852B7AF;
	fma.rn.f64 	%fd251, %fd250, %fd245, 0d3F81111111122322;
	fma.rn.f64 	%fd252, %fd251, %fd245, 0d3FA55555555502A1;
	fma.rn.f64 	%fd253, %fd252, %fd245, 0d3FC5555555555511;
	fma.rn.f64 	%fd254, %fd253, %fd245, 0d3FE000000000000B;
	fma.rn.f64 	%fd255, %fd254, %fd245, 0d3FF0000000000000;
	fma.rn.f64 	%fd256, %fd255, %fd245, 0d3FF0000000000000;
	{
	.reg .b32 %temp; 
	mov.b64 	{%r67, %temp}, %fd256;
	}
	{
	.reg .b32 %temp; 
	mov.b64 	{%temp, %r68}, %fd256;
	}
	shl.b32 	%r159, %r66, 20;
	add.s32 	%r160, %r159, %r68;
	mov.b64 	%fd374, {%r67, %r160};
	{
	.reg .b32 %temp; 
	mov.b64 	{%temp, %r161}, %fd13;
	}
	mov.b32 	%f2, %r161;
	abs.f32 	%f1, %f2;
	setp.lt.f32 	%p58, %f1, 0f4086232B;
	@%p58 bra 	$L__BB0_65;
	setp.lt.f64 	%p59, %fd13, 0d0000000000000000;
	add.f64 	%fd257, %fd13, 0d7FF0000000000000;
	selp.f64 	%fd374, 0d0000000000000000, %fd257, %p59;
	setp.geu.f32 	%p60, %f1, 0f40874800;
	@%p60 bra 	$L__BB0_65;
	shr.u32 	%r162, %r66, 31;
	add.s32 	%r163, %r66, %r162;
	shr.s32 	%r164, %r163, 1;
	shl.b32 	%r165, %r164, 20;
	add.s32 	%r166, %r68, %r165;
	mov.b64 	%fd258, {%r67, %r166};
	sub.s32 	%r167, %r66, %r164;
	shl.b32 	%r168, %r167, 20;
	add.s32 	%r169, %r168, 1072693248;
	mov.b32 	%r170, 0;
	mov.b64 	%fd259, {%r170, %r169};
	mul.f64 	%fd374, %fd259, %fd258;
$L__BB0_65:
	mul.f64 	%fd260, %fd12, %fd374;
	mul.lo.s32 	%r171, %r65, %r84;
	mul.wide.s32 	%rd201, %r171, 8;
	add.s64 	%rd202, %rd41, %rd201;
	ld.global.nc.f64 	%fd261, [%rd202];
	fma.rn.f64 	%fd376, %fd11, %fd260, %fd261;
	setp.ne.s32 	%p61, %r209, 0;
	@%p61 bra 	$L__BB0_67;
	ld.global.nc.f64 	%fd262, [%rd41];
	fma.rn.f64 	%fd376, %fd6, %fd262, %fd376;
$L__BB0_67:
	setp.ne.s32 	%p62, %r209, %r21;
	@%p62 bra 	$L__BB0_69;
	ld.global.nc.f64 	%fd263, [%rd42];
	fma.rn.f64 	%fd376, %fd7, %fd263, %fd376;
$L__BB0_69:
	mul.wide.u32 	%rd203, %r209, 8;
	add.s64 	%rd204, %rd40, %rd203;
	st.global.f64 	[%rd204], %fd376;
	setp.eq.s32 	%p63, %r65, %r7;
	mov.u32 	%r209, %r65;
	@%p63 bra 	$L__BB0_70;
	bra.uni 	$L__BB0_62;
$L__BB0_70:
	setp.eq.s32 	%p64, %r83, 3;
	@%p64 bra 	$L__BB0_80;
	setp.lt.s32 	%p65, %r83, 7;
	mov.b32 	%r211, 1;
	@%p65 bra 	$L__BB0_74;
	mov.b32 	%r210, 1;
$L__BB0_73:
	mul.wide.u32 	%rd205, %r210, 8;
	add.s64 	%rd206, %rd37, %rd205;
	ld.global.f64 	%fd264, [%rd206];
	add.s64 	%rd207, %rd38, %rd205;
	ld.global.f64 	%fd265, [%rd207+-8];
	div.rn.f64 	%fd266, %fd264, %fd265;
	add.s64 	%rd208, %rd39, %rd205;
	ld.global.f64 	%fd267, [%rd208+-8];
	mul.f64 	%fd268, %fd266, %fd267;
	ld.global.f64 	%fd269, [%rd207];
	sub.f64 	%fd270, %fd269, %fd268;
	st.global.f64 	[%rd207], %fd270;
	add.s64 	%rd209, %rd40, %rd205;
	ld.global.f64 	%fd271, [%rd209+-8];
	mul.f64 	%fd272, %fd266, %fd271;
	ld.global.f64 	%fd273, [%rd209];
	sub.f64 	%fd274, %fd273, %fd272;
	st.global.f64 	[%rd209], %fd274;
	ld.global.f64 	%fd275, [%rd206+8];
	div.rn.f64 	%fd276, %fd275, %fd270;
	ld.global.f64 	%fd277, [%rd208];
	mul.f64 	%fd278, %fd276, %fd277;
	ld.global.f64 	%fd279, [%rd207+8];
	sub.f64 	%fd280, %fd279, %fd278;
	st.global.f64 	[%rd207+8], %fd280;
	mul.f64 	%fd281, %fd276, %fd274;
	ld.global.f64 	%fd282, [%rd209+8];
	sub.f64 	%fd283, %fd282, %fd281;
	st.global.f64 	[%rd209+8], %fd283;
	ld.global.f64 	%fd284, [%rd206+16];
	div.rn.f64 	%fd285, %fd284, %fd280;
	ld.global.f64 	%fd286, [%rd208+8];
	mul.f64 	%fd287, %fd285, %fd286;
	ld.global.f64 	%fd288, [%rd207+16];
	sub.f64 	%fd289, %fd288, %fd287;
	st.global.f64 	[%rd207+16], %fd289;
	mul.f64 	%fd290, %fd285, %fd283;
	ld.global.f64 	%fd291, [%rd209+16];
	sub.f64 	%fd292, %fd291, %fd290;
	st.global.f64 	[%rd209+16], %fd292;
	ld.global.f64 	%fd293, [%rd206+24];
	div.rn.f64 	%fd294, %fd293, %fd289;
	ld.global.f64 	%fd295, [%rd208+16];
	mul.f64 	%fd296, %fd294, %fd295;
	ld.global.f64 	%fd297, [%rd207+24];
	sub.f64 	%fd298, %fd297, %fd296;
	st.global.f64 	[%rd207+24], %fd298;
	mul.f64 	%fd299, %fd294, %fd292;
	ld.global.f64 	%fd300, [%rd209+24];
	sub.f64 	%fd301, %fd300, %fd299;
	st.global.f64 	[%rd209+24], %fd301;
	add.s32 	%r211, %r210, 4;
	add.s32 	%r174, %r210, 3;
	setp.ne.s32 	%p66, %r174, %r28;
	mov.u32 	%r210, %r211;
	@%p66 bra 	$L__BB0_73;
$L__BB0_74:
	setp.eq.s32 	%p67, %r27, 0;
	@%p67 bra 	$L__BB0_78;
	setp.eq.s32 	%p68, %r27, 1;
	mul.wide.u32 	%rd210, %r211, 8;
	add.s64 	%rd43, %rd37, %rd210;
	ld.global.f64 	%fd302, [%rd43];
	mul.wide.s32 	%rd211, %r211, 8;
	add.s64 	%rd44, %rd38, %rd211;
	ld.global.f64 	%fd303, [%rd44+-8];
	div.rn.f64 	%fd304, %fd302, %fd303;
	add.s64 	%rd45, %rd39, %rd211;
	ld.global.f64 	%fd305, [%rd45+-8];
	mul.f64 	%fd306, %fd304, %fd305;
	ld.global.f64 	%fd307, [%rd44];
	sub.f64 	%fd23, %fd307, %fd306;
	st.global.f64 	[%rd44], %fd23;
	add.s64 	%rd46, %rd40, %rd211;
	ld.global.f64 	%fd308, [%rd46+-8];
	mul.f64 	%fd309, %fd304, %fd308;
	ld.global.f64 	%fd310, [%rd46];
	sub.f64 	%fd24, %fd310, %fd309;
	st.global.f64 	[%rd46], %fd24;
	@%p68 bra 	$L__BB0_78;
	setp.eq.s32 	%p69, %r27, 2;
	ld.global.f64 	%fd311, [%rd43+8];
	div.rn.f64 	%fd312, %fd311, %fd23;
	ld.global.f64 	%fd313, [%rd45];
	mul.f64 	%fd314, %fd312, %fd313;
	ld.global.f64 	%fd315, [%rd44+8];
	sub.f64 	%fd25, %fd315, %fd314;
	st.global.f64 	[%rd44+8], %fd25;
	mul.f64 	%fd316, %fd312, %fd24;
	ld.global.f64 	%fd317, [%rd46+8];
	sub.f64 	%fd26, %fd317, %fd316;
	st.global.f64 	[%rd46+8], %fd26;
	@%p69 bra 	$L__BB0_78;
	ld.global.f64 	%fd318, [%rd43+16];
	div.rn.f64 	%fd319, %fd318, %fd25;
	ld.global.f64 	%fd320, [%rd45+8];
	mul.f64 	%fd321, %fd319, %fd320;
	ld.global.f64 	%fd322, [%rd44+16];
	sub.f64 	%fd323, %fd322, %fd321;
	st.global.f64 	[%rd44+16], %fd323;
	mul.f64 	%fd324, %fd319, %fd26;
	ld.global.f64 	%fd325, [%rd46+16];
	sub.f64 	%fd326, %fd325, %fd324;
	st.global.f64 	[%rd46+16], %fd326;
$L__BB0_78:
	add.s32 	%r212, %r6, -4;
	mul.wide.u32 	%rd212, %r6, 8;
	add.s64 	%rd213, %rd40, %rd212;
	ld.global.f64 	%fd327, [%rd213+-24];
	add.s64 	%rd214, %rd38, %rd212;
	ld.global.f64 	%fd328, [%rd214+-24];
	div.rn.f64 	%fd329, %fd327, %fd328;
	st.global.f64 	[%rd213+-24], %fd329;
	mul.wide.u32 	%rd215, %r21, 8;
	add.s64 	%rd216, %rd40, %rd215;
	ld.global.f64 	%fd377, [%rd216];
$L__BB0_79:
	mul.wide.u32 	%rd217, %r212, 8;
	add.s64 	%rd218, %rd40, %rd217;
	ld.global.f64 	%fd330, [%rd218];
	add.s64 	%rd219, %rd39, %rd217;
	ld.global.f64 	%fd331, [%rd219];
	mul.f64 	%fd332, %fd331, %fd377;
	sub.f64 	%fd333, %fd330, %fd332;
	add.s64 	%rd220, %rd38, %rd217;
	ld.global.f64 	%fd334, [%rd220];
	div.rn.f64 	%fd377, %fd333, %fd334;
	st.global.f64 	[%rd218], %fd377;
	add.s32 	%r74, %r212, -1;
	setp.gt.s32 	%p70, %r212, 0;
	mov.u32 	%r212, %r74;
	@%p70 bra 	$L__BB0_79;
	bra.uni 	$L__BB0_81;
$L__BB0_80:
	mul.wide.u32 	%rd221, %r6, 8;
	add.s64 	%rd222, %rd40, %rd221;
	ld.global.f64 	%fd335, [%rd222+-24];
	add.s64 	%rd223, %rd38, %rd221;
	ld.global.f64 	%fd336, [%rd223+-24];
	div.rn.f64 	%fd337, %fd335, %fd336;
	st.global.f64 	[%rd222+-24], %fd337;
$L__BB0_81:
	setp.lt.u32 	%p71, %r21, 3;
	mov.b32 	%r214, 0;
	@%p71 bra 	$L__BB0_84;
	mov.b32 	%r213, 0;
$L__BB0_83:
	mul.wide.u32 	%rd224, %r213, 8;
	add.s64 	%rd225, %rd40, %rd224;
	ld.global.f64 	%fd339, [%rd225];
	mad.lo.s32 	%r177, %r84, %r213, %r84;
	add.s32 	%r178, %r177, %r208;
	mul.wide.s32 	%rd226, %r178, 8;
	add.s64 	%rd227, %rd8, %rd226;
	ld.global.f64 	%fd340, [%rd227];
	sub.f64 	%fd341, %fd339, %fd340;
	abs.f64 	%fd342, %fd341;
	setp.gt.f64 	%p72, %fd342, %fd381;
	selp.f64 	%fd343, %fd342, %fd381, %p72;
	st.global.f64 	[%rd227], %fd339;
	ld.global.f64 	%fd344, [%rd225+8];
	mul.wide.s32 	%rd228, %r84, 8;
	add.s64 	%rd229, %rd227, %rd228;
	ld.global.f64 	%fd345, [%rd229];
	sub.f64 	%fd346, %fd344, %fd345;
	abs.f64 	%fd347, %fd346;
	setp.gt.f64 	%p73, %fd347, %fd343;
	selp.f64 	%fd348, %fd347, %fd343, %p73;
	st.global.f64 	[%rd229], %fd344;
	ld.global.f64 	%fd349, [%rd225+16];
	add.s64 	%rd230, %rd229, %rd228;
	ld.global.f64 	%fd350, [%rd230];
	sub.f64 	%fd351, %fd349, %fd350;
	abs.f64 	%fd352, %fd351;
	setp.gt.f64 	%p74, %fd352, %fd348;
	selp.f64 	%fd353, %fd352, %fd348, %p74;
	st.global.f64 	[%rd230], %fd349;
	add.s32 	%r213, %r213, 4;
	ld.global.f64 	%fd354, [%rd225+24];
	add.s64 	%rd231, %rd230, %rd228;
	ld.global.f64 	%fd355, [%rd231];
	sub.f64 	%fd356, %fd354, %fd355;
	abs.f64 	%fd357, %fd356;
	setp.gt.f64 	%p75, %fd357, %fd353;
	selp.f64 	%fd381, %fd357, %fd353, %p75;
	st.global.f64 	[%rd231], %fd354;
	setp.ne.s32 	%p76, %r213, %r29;
	mov.u32 	%r214, %r29;
	@%p76 bra 	$L__BB0_83;
$L__BB0_84:
	and.b32  	%r78, %r7, 3;
	setp.eq.s32 	%p77, %r78, 0;
	@%p77 bra 	$L__BB0_88;
	setp.eq.s32 	%p78, %r78, 1;
	mul.wide.u32 	%rd232, %r214, 8;
	add.s64 	%rd47, %rd40, %rd232;
	ld.global.f64 	%fd358, [%rd47];
	mad.lo.s32 	%r179, %r84, %r214, %r84;
	add.s32 	%r180, %r179, %r208;
	mul.wide.s32 	%rd233, %r180, 8;
	add.s64 	%rd48, %rd8, %rd233;
	ld.global.f64 	%fd359, [%rd48];
	sub.f64 	%fd360, %fd358, %fd359;
	abs.f64 	%fd361, %fd360;
	setp.gt.f64 	%p79, %fd361, %fd381;
	selp.f64 	%fd381, %fd361, %fd381, %p79;
	st.global.f64 	[%rd48], %fd358;
	@%p78 bra 	$L__BB0_88;
	setp.eq.s32 	%p80, %r78, 2;
	ld.global.f64 	%fd362, [%rd47+8];
	mul.wide.s32 	%rd49, %r84, 8;
	add.s64 	%rd50, %rd48, %rd49;
	ld.global.f64 	%fd363, [%rd50];
	sub.f64 	%fd364, %fd362, %fd363;
	abs.f64 	%fd365, %fd364;
	setp.gt.f64 	%p81, %fd365, %fd381;
	selp.f64 	%fd381, %fd365, %fd381, %p81;
	st.global.f64 	[%rd50], %fd362;
	@%p80 bra 	$L__BB0_88;
	ld.global.f64 	%fd366, [%rd47+16];
	add.s64 	%rd234, %rd50, %rd49;
	ld.global.f64 	%fd367, [%rd234];
	sub.f64 	%fd368, %fd366, %fd367;
	abs.f64 	%fd369, %fd368;
	setp.gt.f64 	%p82, %fd369, %fd381;
	selp.f64 	%fd381, %fd369, %fd381, %p82;
	st.global.f64 	[%rd234], %fd366;
$L__BB0_88:
	add.s32 	%r208, %r208, %r5;
	setp.lt.s32 	%p83, %r208, %r84;
	@%p83 bra 	$L__BB0_61;
$L__BB0_89:
	ld.global.u64 	%rd248, [%rd10];
	mov.b64 	%rd52, %fd381;
$L__BB0_90:
	mov.b64 	%fd370, %rd248;
	setp.le.f64 	%p84, %fd381, %fd370;
	@%p84 bra 	$L__BB0_92;
	atom.relaxed.global.cas.b64 	%rd54, [%rd10], %rd248, %rd52;
	setp.ne.s64 	%p85, %rd248, %rd54;
	mov.u64 	%rd248, %rd54;
	@%p85 bra 	$L__BB0_90;
$L__BB0_92:
	setp.ne.s64 	%p86, %rd11, 0;
	@%p86 bra 	$L__BB0_94;
	// begin inline asm
	trap;
	// end inline asm
$L__BB0_94:
	setp.ne.s32 	%p87, %r18, 0;
	barrier.sync 	0;
	@%p87 bra 	$L__BB0_97;
	// begin inline asm
	atom.add.release.gpu.u32 %r181,[%rd12],%r20;
	// end inline asm
$L__BB0_96:
	// begin inline asm
	ld.acquire.gpu.u32 %r183,[%rd12];
	// end inline asm
	xor.b32  	%r184, %r183, %r181;
	setp.gt.s32 	%p88, %r184, -1;
	@%p88 bra 	$L__BB0_96;
$L__BB0_97:
	ld.param.u64 	%rd244, [picard_kernel_double_param_23];
	cvta.to.global.u64 	%rd55, %rd244;
	setp.ne.s32 	%p89, %r3, 0;
	barrier.sync 	0;
	@%p89 bra 	$L__BB0_100;
	ld.param.f64 	%fd372, [picard_kernel_double_param_11];
	ld.global.f64 	%fd371, [%rd10];
	setp.geu.f64 	%p90, %fd371, %fd372;
	@%p90 bra 	$L__BB0_100;
	add.s32 	%r185, %r197, 1;
	st.global.u32 	[%rd55], %r185;
$L__BB0_100:
	setp.ne.s64 	%p91, %rd11, 0;
	@%p91 bra 	$L__BB0_102;
	// begin inline asm
	trap;
	// end inline asm
$L__BB0_102:
	setp.ne.s32 	%p92, %r18, 0;
	barrier.sync 	0;
	@%p92 bra 	$L__BB0_105;
	// begin inline asm
	atom.add.release.gpu.u32 %r186,[%rd12],%r20;
	// end inline asm
$L__BB0_104:
	// begin inline asm
	ld.acquire.gpu.u32 %r188,[%rd12];
	// end inline asm
	xor.b32  	%r189, %r188, %r186;
	setp.gt.s32 	%p93, %r189, -1;
	@%p93 bra 	$L__BB0_104;
$L__BB0_105:
	ld.param.u32 	%r192, [picard_kernel_double_param_10];
	barrier.sync 	0;
	ld.global.u32 	%r190, [%rd55];
	setp.eq.s32 	%p94, %r190, 0;
	add.s32 	%r197, %r197, 1;
	setp.lt.s32 	%p95, %r197, %r192;
	and.pred  	%p96, %p94, %p95;
	@%p96 bra 	$L__BB0_14;
$L__BB0_106:
	ret;

}


// ===== COMPILED SASS (sm_100) =====

	.target	sm_100

	.elftype	@"ET_EXEC"


//--------------------- .note.nv.tkinfo           --------------------------
	.section	.note.nv.tkinfo,"",@"SHT_NOTE"
	.sectionflags	@"SHF_NOTE_NV_TKINFO"
	.tkinfo
        /*0018*/ 	.word	0x00000002
        /*0030*/ 	.string	""
        /*0030*/ 	.string	"ptxas"
        /*0030*/ 	.string	"Cuda compilation tools, release 13.0, V13.0.88"
        /*0030*/ 	.string	"Build cuda_13.0.r13.0/compiler.36424714_0"
        /*0030*/ 	.string	"-arch sm_100 -m 64 "



//--------------------- .note.nv.cuinfo           --------------------------
	.section	.note.nv.cuinfo,"",@"SHT_NOTE"
	.sectionflags	@"SHF_NOTE_NV_CUINFO"
        /*0018*/ 	.short	0x0002
        /*001a*/ 	.short	0x0064
        /*001c*/ 	.short	0x0082
	.zero		2


//--------------------- .nv.info                  --------------------------
	.section	.nv.info,"",@"SHT_CUDA_INFO"
	.align	4


	//----- nvinfo : EIATTR_REGCOUNT
	.align		4
        /*0000*/ 	.byte	0x04, 0x2f
        /*0002*/ 	.short	(.L_1 - .L_0)
	.align		4
.L_0:
        /*0004*/ 	.word	index@(picard_kernel_double)
        /*0008*/ 	.word	0x00000056


	//----- nvinfo : EIATTR_FRAME_SIZE
	.align		4
.L_1:
        /*000c*/ 	.byte	0x04, 0x11
        /*000e*/ 	.short	(.L_3 - .L_2)
	.align		4
.L_2:
        /*0010*/ 	.word	index@($__internal_1_$__cuda_sm20_dsqrt_rn_f64_mediumpath_v1)
        /*0014*/ 	.word	0x00000000


	//----- nvinfo : EIATTR_FRAME_SIZE
	.align		4
.L_3:
        /*0018*/ 	.byte	0x04, 0x11
        /*001a*/ 	.short	(.L_5 - .L_4)
	.align		4
.L_4:
        /*001c*/ 	.word	index@($__internal_0_$__cuda_sm20_div_rn_f64_full)
        /*0020*/ 	.word	0x00000000


	//----- nvinfo : EIATTR_FRAME_SIZE
	.align		4
.L_5:
        /*0024*/ 	.byte	0x04, 0x11
        /*0026*/ 	.short	(.L_7 - .L_6)
	.align		4
.L_6:
        /*0028*/ 	.word	index@(picard_kernel_double)
        /*002c*/ 	.word	0x00000000


	//----- nvinfo : EIATTR_MIN_STACK_SIZE
	.align		4
.L_7:
        /*0030*/ 	.byte	0x04, 0x12
        /*0032*/ 	.short	(.L_9 - .L_8)
	.align		4
.L_8:
        /*0034*/ 	.word	index@(picard_kernel_double)
        /*0038*/ 	.word	0x00000000
.L_9:


//--------------------- .nv.compat                --------------------------
	.section	.nv.compat,"",@"SHT_CUDA_COMPAT_INFO"
	.align	4
        /*0000*/ 	.byte	0x02, 0x09, 0x00, 0x00, 0x02, 0x02, 0x01, 0x00, 0x02, 0x05, 0x05, 0x00, 0x03, 0x07, 0x01, 0x01
        /*0010*/ 	.byte	0x02, 0x03, 0x00, 0x00, 0x02, 0x06, 0x01, 0x00, 0x04, 0x0b, 0x08, 0x00, 0x01, 0x00, 0x00, 0x00
        /*0020*/ 	.byte	0x00, 0x00, 0x00, 0x00


//--------------------- .nv.info.picard_kernel_double --------------------------
	.section	.nv.info.picard_kernel_double,"",@"SHT_CUDA_INFO"
	.sectionflags	@""
	.align	4


	//----- nvinfo : EIATTR_CUDA_API_VERSION
	.align		4
        /*0000*/ 	.byte	0x04, 0x37
        /*0002*/ 	.short	(.L_11 - .L_10)
.L_10:
        /*0004*/ 	.word	0x00000082


	//----- nvinfo : EIATTR_KPARAM_INFO
	.align		4
.L_11:
        /*0008*/ 	.byte	0x04, 0x17
        /*000a*/ 	.short	(.L_13 - .L_12)
.L_12:
        /*000c*/ 	.word	0x00000000
        /*0010*/ 	.short	0x0017
        /*0012*/ 	.short	0x00b0
        /*0014*/ 	.byte	0x00, 0xf5, 0x21, 0x00


	//----- nvinfo : EIATTR_KPARAM_INFO
	.align		4
.L_13:
        /*0018*/ 	.byte	0x04, 0x17
        /*001a*/ 	.short	(.L_15 - .L_14)
.L_14:
        /*001c*/ 	.word	0x00000000
        /*0020*/ 	.short	0x0016
        /*0022*/ 	.short	0x00a8
        /*0024*/ 	.byte	0x00, 0xf5, 0x21, 0x00


	//----- nvinfo : EIATTR_KPARAM_INFO
	.align		4
.L_15:
        /*0028*/ 	.byte	0x04, 0x17
        /*002a*/ 	.short	(.L_17 - .L_16)
.L_16:
        /*002c*/ 	.word	0x00000000
        /*0030*/ 	.short	0x0015
        /*0032*/ 	.short	0x00a0
        /*0034*/ 	.byte	0x00, 0xf5, 0x21, 0x00


	//----- nvinfo : EIATTR_KPARAM_INFO
	.align		4
.L_17:
        /*0038*/ 	.byte	0x04, 0x17
        /*003a*/ 	.short	(.L_19 - .L_18)
.L_18:
        /*003c*/ 	.word	0x00000000
        /*0040*/ 	.short	0x0014
        /*0042*/ 	.short	0x0098
        /*0044*/ 	.byte	0x00, 0xf5, 0x21, 0x00


	//----- nvinfo : EIATTR_KPARAM_INFO
	.align		4
.L_19:
        /*0048*/ 	.byte	0x04, 0x17
        /*004a*/ 	.short	(.L_21 - .L_20)
.L_20:
        /*004c*/ 	.word	0x00000000
        /*0050*/ 	.short	0x0013
        /*0052*/ 	.short	0x0090
        /*0054*/ 	.byte	0x00, 0xf5, 0x21, 0x00


	//----- nvinfo : EIATTR_KPARAM_INFO
	.align		4
.L_21:
        /*0058*/ 	.byte	0x04, 0x17
        /*005a*/ 	.short	(.L_23 - .L_22)
.L_22:
        /*005c*/ 	.word	0x00000000
        /*0060*/ 	.short	0x0012
        /*0062*/ 	.short	0x0088
        /*0064*/ 	.byte	0x00, 0xf5, 0x21, 0x00


	//----- nvinfo : EIATTR_KPARAM_INFO
	.align		4
.L_23:
        /*0068*/ 	.byte	0x04, 0x17
        /*006a*/ 	.short	(.L_25 - .L_24)
.L_24:
        /*006c*/ 	.word	0x00000000
        /*0070*/ 	.short	0x0011
        /*0072*/ 	.short	0x0080
        /*0074*/ 	.byte	0x00, 0xf5, 0x21, 0x00


	//----- nvinfo : EIATTR_KPARAM_INFO
	.align		4
.L_25:
        /*0078*/ 	.byte	0x04, 0x17
        /*007a*/ 	.short	(.L_27 - .L_26)
.L_26:
        /*007c*/ 	.word	0x00000000
        /*0080*/ 	.short	0x0010
        /*0082*/ 	.short	0x0078
        /*0084*/ 	.byte	0x00, 0xf5, 0x21, 0x00


	//----- nvinfo : EIATTR_KPARAM_INFO
	.align		4
.L_27:
        /*0088*/ 	.byte	0x04, 0x17
        /*008a*/ 	.short	(.L_29 - .L_28)
.L_28:
        /*008c*/ 	.word	0x00000000
        /*0090*/ 	.short	0x000f
        /*0092*/ 	.short	0x0070
        /*0094*/ 	.byte	0x00, 0xf5, 0x21, 0x00


	//----- nvinfo : EIATTR_KPARAM_INFO
	.align		4
.L_29:
        /*0098*/ 	.byte	0x04, 0x17
        /*009a*/ 	.short	(.L_31 - .L_30)
.L_30:
        /*009c*/ 	.word	0x00000000
        /*00a0*/ 	.short	0x000e
        /*00a2*/ 	.short	0x0068
        /*00a4*/ 	.byte	0x00, 0xf5, 0x21, 0x00


	//----- nvinfo : EIATTR_KPARAM_INFO
	.align		4
.L_31:
        /*00a8*/ 	.byte	0x04, 0x17
        /*00aa*/ 	.short	(.L_33 - .L_32)
.L_32:
        /*00ac*/ 	.word	0x00000000
        /*00b0*/ 	.short	0x000d
        /*00b2*/ 	.short	0x0060
        /*00b4*/ 	.byte	0x00, 0xf5, 0x21, 0x00


	//----- nvinfo : EIATTR_KPARAM_INFO
	.align		4
.L_33:
        /*00b8*/ 	.byte	0x04, 0x17
        /*00ba*/ 	.short	(.L_35 - .L_34)
.L_34:
        /*00bc*/ 	.word	0x00000000
        /*00c0*/ 	.short	0x000c
        /*00c2*/ 	.short	0x0058
        /*00c4*/ 	.byte	0x00, 0xf5, 0x21, 0x00


	//----- nvinfo : EIATTR_KPARAM_INFO
	.align		4
.L_35:
        /*00c8*/ 	.byte	0x04, 0x17
        /*00ca*/ 	.short	(.L_37 - .L_36)
.L_36:
        /*00cc*/ 	.word	0x00000000
        /*00d0*/ 	.short	0x000b
        /*00d2*/ 	.short	0x0050
        /*00d4*/ 	.byte	0x00, 0xf0, 0x21, 0x00


	//----- nvinfo : EIATTR_KPARAM_INFO
	.align		4
.L_37:
        /*00d8*/ 	.byte	0x04, 0x17
        /*00da*/ 	.short	(.L_39 - .L_38)
.L_38:
        /*00dc*/ 	.word	0x00000000
        /*00e0*/ 	.short	0x000a
        /*00e2*/ 	.short	0x0048
        /*00e4*/ 	.byte	0x00, 0xf0, 0x11, 0x00


	//----- nvinfo : EIATTR_KPARAM_INFO
	.align		4
.L_39:
        /*00e8*/ 	.byte	0x04, 0x17
        /*00ea*/ 	.short	(.L_41 - .L_40)
.L_40:
        /*00ec*/ 	.word	0x00000000
        /*00f0*/ 	.short	0x0009
        /*00f2*/ 	.short	0x0040
        /*00f4*/ 	.byte	0x00, 0xf0, 0x21, 0x00


	//----- nvinfo : EIATTR_KPARAM_INFO
	.align		4
.L_41:
        /*00f8*/ 	.byte	0x04, 0x17
        /*00fa*/ 	.short	(.L_43 - .L_42)
.L_42:
        /*00fc*/ 	.word	0x00000000
        /*0100*/ 	.short	0x0008
        /*0102*/ 	.short	0x0038
        /*0104*/ 	.byte	0x00, 0xf0, 0x21, 0x00


	//----- nvinfo : EIATTR_KPARAM_INFO
	.align		4
.L_43:
        /*0108*/ 	.byte	0x04, 0x17
        /*010a*/ 	.short	(.L_45 - .L_44)
.L_44:
        /*010c*/ 	.word	0x00000000
        /*0110*/ 	.short	0x0007
        /*0112*/ 	.short	0x0030
        /*0114*/ 	.byte	0x00, 0xf0, 0x21, 0x00


	//----- nvinfo : EIATTR_KPARAM_INFO
	.align		4
.L_45:
        /*0118*/ 	.byte	0x04, 0x17
        /*011a*/ 	.short	(.L_47 - .L_46)
.L_46:
        /*011c*/ 	.word	0x00000000
        /*0120*/ 	.short	0x0006
        /*0122*/ 	.short	0x0028
        /*0124*/ 	.byte	0x00, 0xf0, 0x21, 0x00


	//----- nvinfo : EIATTR_KPARAM_INFO
	.align		4
.L_47:
        /*0128*/ 	.byte	0x04, 0x17
        /*012a*/ 	.short	(.L_49 - .L_48)
.L_48:
        /*012c*/ 	.word	0x00000000
        /*0130*/ 	.short	0x0005
        /*0132*/ 	.short	0x0020
        /*0134*/ 	.byte	0x00, 0xf0, 0x21, 0x00


	//----- nvinfo : EIATTR_KPARAM_INFO
	.align		4
.L_49:
        /*0138*/ 	.byte	0x04, 0x17
        /*013a*/ 	.short	(.L_51 - .L_50)
.L_50:
        /*013c*/ 	.word	0x00000000
        /*0140*/ 	.short	0x0004
        /*0142*/ 	.short	0x001c
        /*0144*/ 	.byte	0x00, 0xf0, 0x11, 0x00


	//----- nvinfo : EIATTR_KPARAM_INFO
	.align		4
.L_51:
        /*0148*/ 	.byte	0x04, 0x17
        /*014a*/ 	.short	(.L_53 - .L_52)
.L_52:
        /*014c*/ 	.word	0x00000000
        /*0150*/ 	.short	0x0003
        /*0152*/ 	.short	0x0018
        /*0154*/ 	.byte	0x00, 0xf0, 0x11, 0x00


	//----- nvinfo : EIATTR_KPARAM_INFO
	.align		4
.L_53:
        /*0158*/ 	.byte	0x04, 0x17
        /*015a*/ 	.short	(.L_55 - .L_54)
.L_54:
        /*015c*/ 	.word	0x00000000
        /*0160*/ 	.short	0x0002
        /*0162*/ 	.short	0x0010
        /*0164*/ 	.byte	0x00, 0xf5, 0x21, 0x00


	//----- nvinfo : EIATTR_KPARAM_INFO
	.align		4
.L_55:
        /*0168*/ 	.byte	0x04, 0x17
        /*016a*/ 	.short	(.L_57 - .L_56)
.L_56:
        /*016c*/ 	.word	0x00000000
        /*0170*/ 	.short	0x0001
        /*0172*/ 	.short	0x0008
        /*0174*/ 	.byte	0x00, 0xf5, 0x21, 0x00


	//----- nvinfo : EIATTR_KPARAM_INFO
	.align		4
.L_57:
        /*0178*/ 	.byte	0x04, 0x17
        /*017a*/ 	.short	(.L_59 - .L_58)
.L_58:
        /*017c*/ 	.word	0x00000000
        /*0180*/ 	.short	0x0000
        /*0182*/ 	.short	0x0000
        /*0184*/ 	.byte	0x00, 0xf5, 0x21, 0x00


	//----- nvinfo : EIATTR_SPARSE_MMA_MASK
	.align		4
.L_59:
        /*0188*/ 	.byte	0x03, 0x50
        /*018a*/ 	.short	0x0000


	//----- nvinfo : EIATTR_MAXREG_COUNT
	.align		4
        /*018c*/ 	.byte	0x03, 0x1b
        /*018e*/ 	.short	0x00ff


	//----- nvinfo : EIATTR_NUM_BARRIERS
	.align		4
        /*0190*/ 	.byte	0x02, 0x4c
        /*0192*/ 	.byte	0x01
	.zero		1


	//----- nvinfo : EIATTR_MERCURY_ISA_VERSION
	.align		4
        /*0194*/ 	.byte	0x03, 0x5f
        /*0196*/ 	.short	0x0101


	//----- nvinfo : EIATTR_INT_WARP_WIDE_INSTR_OFFSETS
	.align		4
        /*0198*/ 	.byte	0x04, 0x31
        /*019a*/ 	.short	(.L_61 - .L_60)


	//   ....[0]....
.L_60:
        /*019c*/ 	.word	0x000006c0


	//   ....[1]....
        /*01a0*/ 	.word	0x000007f0


	//   ....[2]....
        /*01a4*/ 	.word	0x00001340


	//   ....[3]....
        /*01a8*/ 	.word	0x00001400


	//   ....[4]....
        /*01ac*/ 	.word	0x00002210


	//   ....[5]....
        /*01b0*/ 	.word	0x000022d0


	//   ....[6]....
        /*01b4*/ 	.word	0x00004750


	//   ....[7]....
        /*01b8*/ 	.word	0x00004810


	//   ....[8]....
        /*01bc*/ 	.word	0x000082b0


	//   ....[9]....
        /*01c0*/ 	.word	0x00008370


	//   ....[10]....
        /*01c4*/ 	.word	0x00008530


	//   ....[11]....
        /*01c8*/ 	.word	0x000085f0


	//----- nvinfo : EIATTR_COOP_GROUP_MASK_REGIDS
	.align		4
.L_61:
        /*01cc*/ 	.byte	0x04, 0x29
        /*01ce*/ 	.short	(.L_63 - .L_62)


	//   ....[0]....
.L_62:
        /*01d0*/ 	.word	0xffffffff


	//   ....[1]....
        /*01d4*/ 	.word	0xffffffff


	//   ....[2]....
        /*01d8*/ 	.word	0xffffffff


	//   ....[3]....
        /*01dc*/ 	.word	0xffffffff


	//   ....[4]....
        /*01e0*/ 	.word	0xffffffff


	//   ....[5]....
        /*01e4*/ 	.word	0xffffffff


	//   ....[6]....
        /*01e8*/ 	.word	0xffffffff


	//   ....[7]....
        /*01ec*/ 	.word	0xffffffff


	//   ....[8]....
        /*01f0*/ 	.word	0xffffffff


	//   ....[9]....
        /*01f4*/ 	.word	0xffffffff


	//   ....[10]....
        /*01f8*/ 	.word	0xffffffff


	//   ....[11]....
        /*01fc*/ 	.word	0xffffffff


	//   ....[12]....
        /*0200*/ 	.word	0x05000004


	//   ....[13]....
        /*0204*/ 	.word	0x05000004


	//   ....[14]....
        /*0208*/ 	.word	0x05000004


	//   ....[15]....
        /*020c*/ 	.word	0x05000004


	//   ....[16]....
        /*0210*/ 	.word	0x05000004


	//   ....[17]....
        /*0214*/ 	.word	0x05000004


	//   ....[18]....
        /*0218*/ 	.word	0x05000004


	//   ....[19]....
        /*021c*/ 	.word	0x05000004


	//   ....[20]....
        /*0220*/ 	.word	0x05000004


	//   ....[21]....
        /*0224*/ 	.word	0x05000004


	//   ....[22]....
        /*0228*/ 	.word	0x05000004


	//----- nvinfo : EIATTR_COOP_GROUP_INSTR_OFFSETS
	.align		4
.L_63:
        /*022c*/ 	.byte	0x04, 0x28
        /*022e*/ 	.short	(.L_65 - .L_64)


	//   ....[0]....
.L_64:
        /*0230*/ 	.word	0x00000630


	//   ....[1]....
        /*0234*/ 	.word	0x000008a0


	//   ....[2]....
        /*0238*/ 	.word	0x00001300


	//   ....[3]....
        /*023c*/ 	.word	0x000014b0


	//   ....[4]....
        /*0240*/ 	.word	0x000021c0


	//   ....[5]....
        /*0244*/ 	.word	0x00002380


	//   ....[6]....
        /*0248*/ 	.word	0x00004710


	//   ....[7]....
        /*024c*/ 	.word	0x000048c0


	//   ....[8]....
        /*0250*/ 	.word	0x00008260


	//   ....[9]....
        /*0254*/ 	.word	0x00008420


	//   ....[10]....
        /*0258*/ 	.word	0x000084f0


	//   ....[11]....
        /*025c*/ 	.word	0x000086a0


	//   ....[12]....
        /*0260*/ 	.word	0x000087e0


	//   ....[13]....
        /*0264*/ 	.word	0x00008890


	//   ....[14]....
        /*0268*/ 	.word	0x00008940


	//   ....[15]....
        /*026c*/ 	.word	0x000089f0


	//   ....[16]....
        /*0270*/ 	.word	0x00008aa0


	//   ....[17]....
        /*0274*/ 	.word	0x00008b50


	//   ....[18]....
        /*0278*/ 	.word	0x00008c00


	//   ....[19]....
        /*027c*/ 	.word	0x00008cb0


	//   ....[20]....
        /*0280*/ 	.word	0x00008d60


	//   ....[21]....
        /*0284*/ 	.word	0x00008e10


	//   ....[22]....
        /*0288*/ 	.word	0x00008ec0


	//----- nvinfo : EIATTR_VRC_CTA_INIT_COUNT
	.align		4
.L_65:
        /*028c*/ 	.byte	0x02, 0x4a
	.zero		1
	.zero		1


	//----- nvinfo : EIATTR_EXIT_INSTR_OFFSETS
	.align		4
        /*0290*/ 	.byte	0x04, 0x1c
        /*0292*/ 	.short	(.L_67 - .L_66)


	//   ....[0]....
.L_66:
        /*0294*/ 	.word	0x000008d0


	//   ....[1]....
        /*0298*/ 	.word	0x000086e0


	//   ....[2]....
        /*029c*/ 	.word	0x00008730


	//----- nvinfo : EIATTR_CRS_STACK_SIZE
	.align		4
.L_67:
        /*02a0*/ 	.byte	0x04, 0x1e
        /*02a2*/ 	.short	(.L_69 - .L_68)
.L_68:
        /*02a4*/ 	.word	0x00000000


	//----- nvinfo : EIATTR_CBANK_PARAM_SIZE
	.align		4
.L_69:
        /*02a8*/ 	.byte	0x03, 0x19
        /*02aa*/ 	.short	0x00b8


	//----- nvinfo : EIATTR_PARAM_CBANK
	.align		4
        /*02ac*/ 	.byte	0x04, 0x0a
        /*02ae*/ 	.short	(.L_71 - .L_70)
	.align		4
.L_70:
        /*02b0*/ 	.word	index@(.nv.constant0.picard_kernel_double)
        /*02b4*/ 	.short	0x0380
        /*02b6*/ 	.short	0x00b8


	//----- nvinfo : EIATTR_SW_WAR
	.align		4
.L_71:
        /*02b8*/ 	.byte	0x04, 0x36
        /*02ba*/ 	.short	(.L_73 - .L_72)
.L_72:
        /*02bc*/ 	.word	0x00000008
.L_73:


//--------------------- .nv.callgraph             --------------------------
	.section	.nv.callgraph,"",@"SHT_CUDA_CALLGRAPH"
	.align	4
	.sectionentsize	8
	.align		4
        /*0000*/ 	.word	0x00000000
	.align		4
        /*0004*/ 	.word	0xffffffff
	.align		4
        /*0008*/ 	.word	0x00000000
	.align		4
        /*000c*/ 	.word	0xfffffffe
	.align		4
        /*0010*/ 	.word	0x00000000
	.align		4
        /*0014*/ 	.word	0xfffffffd
	.align		4
        /*0018*/ 	.word	0x00000000
	.align		4
        /*001c*/ 	.word	0xfffffffc


//--------------------- .text.picard_kernel_double --------------------------
	.section	.text.picard_kernel_double,"ax",@progbits
	.align	128
        .global         picard_kernel_double
        .type           picard_kernel_double,@function
        .size           picard_kernel_double,(.L_x_191 - picard_kernel_double)
        .other          picard_kernel_double,@"STO_CUDA_ENTRY STV_DEFAULT"
picard_kernel_double:
.text.picard_kernel_double:
[----:B------:R-:W-:Y:S01]  /*0000*/  LDC R1, c[0x0][0x37c] ;  /* 0x0000df00ff017b82 */ /* 0x000fe20000000800 */
[----:B------:R-:W0:Y:S07]  /*0010*/  S2R R18, SR_TID.X ;  /* 0x0000000000127919 */ /* 0x000e2e0000002100 */
[----:B------:R-:W0:Y:S01]  /*0020*/  S2UR UR14, SR_CTAID.X ;  /* 0x00000000000e79c3 */ /* 0x000e220000002500 */
[----:B------:R-:W-:-:S05]  /*0030*/  CS2R.32 R41, SR_CgaSize ;  /* 0x0000000000297805 */ /* 0x000fca0000008a00 */
[----:B------:R-:W-:-:S05]  /*0040*/  IMAD R41, R41, -0xa0, RZ ;  /* 0xffffff6029297824 */ /* 0x000fca00078e02ff */
[----:B------:R-:W-:-:S14]  /*0050*/  R2UR UR15, R41 ;  /* 0x00000000290f72ca */ /* 0x000fdc00000e0000 */
[----:B------:R-:W1:Y:S01]  /*0060*/  LDCU UR15, c[0x0][UR15+0x258] ;  /* 0x00004b000f0f77ac */ /* 0x000e620008000800 */
[----:B------:R-:W-:Y:S01]  /*0070*/  BSSY.RECONVERGENT B0, `(.L_x_0) ;  /* 0x0000054000007945 */ /* 0x000fe20003800200 */
[----:B------:R-:W-:-:S05]  /*0080*/  CS2R.32 R41, SR_CgaSize ;  /* 0x0000000000297805 */ /* 0x000fca0000008a00 */
[----:B------:R-:W-:-:S05]  /*0090*/  IMAD R41, R41, -0xa0, RZ ;  /* 0xffffff6029297824 */ /* 0x000fca00078e02ff */
[----:B------:R-:W-:-:S14]  /*00a0*/  R2UR UR16, R41 ;  /* 0x00000000291072ca */ /* 0x000fdc00000e0000 */
[----:B------:R-:W2:Y:S01]  /*00b0*/  LDCU UR16, c[0x0][UR16+0x254] ;  /* 0x00004a80101077ac */ /* 0x000ea20008000800 */
[----:B------:R-:W0:Y:S01]  /*00c0*/  LDC R19, c[0x0][0x360] ;  /* 0x0000d800ff137b82 */ /* 0x000e220000000800 */
[----:B------:R-:W3:Y:S01]  /*00d0*/  LDCU UR17, c[0x0][0x370] ;  /* 0x00006e00ff1177ac */ /* 0x000ee20008000800 */
[----:B------:R-:W4:Y:S06]  /*00e0*/  LDCU.64 UR12, c[0x0][0x358] ;  /* 0x00006b00ff0c77ac */ /* 0x000f2c0008000a00 */
[----:B------:R-:W5:Y:S01]  /*00f0*/  LDC.64 R14, c[0x0][0x398] ;  /* 0x0000e600ff0e7b82 */ /* 0x000f620000000a00 */
[----:B-1----:R-:W-:-:S02]  /*0100*/  IMAD.U32 R40, RZ, RZ, UR15 ;  /* 0x0000000fff287e24 */ /* 0x002fc4000f8e00ff */
[----:B--2---:R-:W-:Y:S02]  /*0110*/  IMAD.U32 R41, RZ, RZ, UR16 ;  /* 0x00000010ff297e24 */ /* 0x004fe4000f8e00ff */
[C---:B0-----:R-:W-:Y:S02]  /*0120*/  IMAD R22, R19.reuse, UR14, R18 ;  /* 0x0000000e13167c24 */ /* 0x041fe4000f8e0212 */
[----:B---3--:R-:W-:Y:S02]  /*0130*/  IMAD R19, R19, UR17, RZ ;  /* 0x0000001113137c24 */ /* 0x008fe4000f8e02ff */
[C---:B-----5:R-:W-:Y:S01]  /*0140*/  IMAD R15, R14.reuse, R15, RZ ;  /* 0x0000000f0e0f7224 */ /* 0x060fe200078e02ff */
[----:B------:R-:W-:-:S04]  /*0150*/  VIMNMX R20, PT, PT, R14, 0x2, !PT ;  /* 0x000000020e147848 */ /* 0x000fc80007fe0100 */
[----:B------:R-:W-:-:S13]  /*0160*/  ISETP.GE.AND P0, PT, R22, R15, PT ;  /* 0x0000000f1600720c */ /* 0x000fda0003f06270 */
[----:B----4-:R-:W-:Y:S05]  /*0170*/  @P0 BRA `(.L_x_1) ;  /* 0x00000004000c0947 */ /* 0x010fea0003800000 */
[----:B------:R-:W0:Y:S01]  /*0180*/  I2F.U32.RP R6, R19 ;  /* 0x0000001300067306 */ /* 0x000e220000209000 */
[----:B------:R-:W-:Y:S01]  /*0190*/  IMAD.IADD R0, R22, 0x1, R19 ;  /* 0x0000000116007824 */ /* 0x000fe200078e0213 */
[----:B------:R-:W-:Y:S01]  /*01a0*/  IADD3 R7, PT, PT, RZ, -R19, RZ ;  /* 0x80000013ff077210 */ /* 0x000fe20007ffe0ff */
[----:B------:R-:W1:Y:S01]  /*01b0*/  LDC.64 R16, c[0x0][0x380] ;  /* 0x0000e000ff107b82 */ /* 0x000e620000000a00 */
[----:B------:R-:W-:Y:S01]  /*01c0*/  ISETP.NE.U32.AND P2, PT, R19, RZ, PT ;  /* 0x000000ff1300720c */ /* 0x000fe20003f45070 */
[----:B------:R-:W-:Y:S01]  /*01d0*/  BSSY.RECONVERGENT B1, `(.L_x_2) ;  /* 0x0000029000017945 */ /* 0x000fe20003800200 */
[----:B------:R-:W-:Y:S02]  /*01e0*/  ISETP.GE.AND P0, PT, R0, R15, PT ;  /* 0x0000000f0000720c */ /* 0x000fe40003f06270 */
[----:B------:R-:W-:Y:S02]  /*01f0*/  VIMNMX R5, PT, PT, R15, R0, !PT ;  /* 0x000000000f057248 */ /* 0x000fe40007fe0100 */
[----:B------:R-:W-:Y:S01]  /*0200*/  SEL R4, RZ, 0x1, P0 ;  /* 0x00000001ff047807 */ /* 0x000fe20000000000 */
[----:B------:R-:W2:Y:S01]  /*0210*/  LDC.64 R26, c[0x0][0x388] ;  /* 0x0000e200ff1a7b82 */ /* 0x000ea20000000a00 */
[----:B------:R-:W-:-:S02]  /*0220*/  MOV R21, R22 ;  /* 0x0000001600157202 */ /* 0x000fc40000000f00 */
[----:B------:R-:W-:Y:S01]  /*0230*/  IADD3 R0, PT, PT, R5, -R0, -R4 ;  /* 0x8000000005007210 */ /* 0x000fe20007ffe804 */
[----:B0-----:R-:W0:Y:S02]  /*0240*/  MUFU.RCP R6, R6 ;  /* 0x0000000600067308 */ /* 0x001e240000001000 */
[----:B0-----:R-:W-:-:S06]  /*0250*/  VIADD R2, R6, 0xffffffe ;  /* 0x0ffffffe06027836 */ /* 0x001fcc0000000000 */
[----:B------:R0:W3:Y:S02]  /*0260*/  F2I.FTZ.U32.TRUNC.NTZ R3, R2 ;  /* 0x0000000200037305 */ /* 0x0000e4000021f000 */
[----:B0-----:R-:W-:Y:S02]  /*0270*/  IMAD.MOV.U32 R2, RZ, RZ, RZ ;  /* 0x000000ffff027224 */ /* 0x001fe400078e00ff */
[----:B---3--:R-:W-:-:S04]  /*0280*/  IMAD R7, R7, R3, RZ ;  /* 0x0000000307077224 */ /* 0x008fc800078e02ff */
[----:B------:R-:W-:-:S06]  /*0290*/  IMAD.HI.U32 R3, R3, R7, R2 ;  /* 0x0000000703037227 */ /* 0x000fcc00078e0002 */
[----:B------:R-:W-:-:S04]  /*02a0*/  IMAD.HI.U32 R3, R3, R0, RZ ;  /* 0x0000000003037227 */ /* 0x000fc800078e00ff */
[----:B------:R-:W-:-:S04]  /*02b0*/  IMAD.MOV R2, RZ, RZ, -R3 ;  /* 0x000000ffff027224 */ /* 0x000fc800078e0a03 */
[----:B------:R-:W-:-:S05]  /*02c0*/  IMAD R0, R19, R2, R0 ;  /* 0x0000000213007224 */ /* 0x000fca00078e0200 */
[----:B------:R-:W-:-:S13]  /*02d0*/  ISETP.GE.U32.AND P0, PT, R0, R19, PT ;  /* 0x000000130000720c */ /* 0x000fda0003f06070 */
[----:B------:R-:W-:Y:S01]  /*02e0*/  @P0 IADD3 R0, PT, PT, -R19, R0, RZ ;  /* 0x0000000013000210 */ /* 0x000fe20007ffe1ff */
[----:B------:R-:W-:-:S03]  /*02f0*/  @P0 VIADD R3, R3, 0x1 ;  /* 0x0000000103030836 */ /* 0x000fc60000000000 */
[----:B------:R-:W-:-:S13]  /*0300*/  ISETP.GE.U32.AND P1, PT, R0, R19, PT ;  /* 0x000000130000720c */ /* 0x000fda0003f26070 */
[----:B------:R-:W-:Y:S01]  /*0310*/  @P1 VIADD R3, R3, 0x1 ;  /* 0x0000000103031836 */ /* 0x000fe20000000000 */
[----:B------:R-:W-:-:S05]  /*0320*/  @!P2 LOP3.LUT R3, RZ, R19, RZ, 0x33, !PT ;  /* 0x00000013ff03a212 */ /* 0x000fca00078e33ff */
[----:B------:R-:W-:-:S05]  /*0330*/  IMAD.IADD R3, R4, 0x1, R3 ;  /* 0x0000000104037824 */ /* 0x000fca00078e0203 */
[C---:B------:R-:W-:Y:S02]  /*0340*/  LOP3.LUT R0, R3.reuse, 0x3, RZ, 0xc0, !PT ;  /* 0x0000000303007812 */ /* 0x040fe400078ec0ff */
[----:B------:R-:W-:Y:S02]  /*0350*/  ISETP.GE.U32.AND P1, PT, R3, 0x3, PT ;  /* 0x000000030300780c */ /* 0x000fe40003f26070 */
[----:B------:R-:W-:-:S13]  /*0360*/  ISETP.NE.AND P0, PT, R0, 0x3, PT ;  /* 0x000000030000780c */ /* 0x000fda0003f05270 */
[----:B-12---:R-:W-:Y:S05]  /*0370*/  @!P0 BRA `(.L_x_3) ;  /* 0x0000000000388947 */ /* 0x006fea0003800000 */
[----:B------:R-:W0:Y:S01]  /*0380*/  LDC.64 R6, c[0x0][0x380] ;  /* 0x0000e000ff067b82 */ /* 0x000e220000000a00 */
[----:B------:R-:W-:Y:S02]  /*0390*/  VIADD R3, R3, 0x1 ;  /* 0x0000000103037836 */ /* 0x000fe40000000000 */
[----:B------:R-:W-:Y:S02]  /*03a0*/  IMAD.MOV.U32 R11, RZ, RZ, RZ ;  /* 0x000000ffff0b7224 */ /* 0x000fe400078e00ff */
[----:B------:R-:W-:Y:S01]  /*03b0*/  IMAD.MOV.U32 R21, RZ, RZ, R22 ;  /* 0x000000ffff157224 */ /* 0x000fe200078e0016 */
[----:B------:R-:W-:Y:S02]  /*03c0*/  LOP3.LUT R0, R3, 0x3, RZ, 0xc0, !PT ;  /* 0x0000000303007812 */ /* 0x000fe400078ec0ff */
[----:B------:R-:W1:Y:S05]  /*03d0*/  LDC.64 R8, c[0x0][0x388] ;  /* 0x0000e200ff087b82 */ /* 0x000e6a0000000a00 */
.L_x_4:
[----:B0-2---:R-:W-:-:S06]  /*03e0*/  IMAD.WIDE R2, R21, 0x8, R6 ;  /* 0x0000000815027825 */ /* 0x005fcc00078e0206 */
[----:B------:R-:W2:Y:S01]  /*03f0*/  LDG.E.64.CONSTANT R2, desc[UR12][R2.64] ;  /* 0x0000000c02027981 */ /* 0x000ea2000c1e9b00 */
[----:B-1----:R-:W-:Y:S01]  /*0400*/  IMAD.WIDE R4, R21, 0x8, R8 ;  /* 0x0000000815047825 */ /* 0x002fe200078e0208 */
[----:B------:R-:W-:-:S03]  /*0410*/  IADD3 R11, PT, PT, R11, 0x1, RZ ;  /* 0x000000010b0b7810 */ /* 0x000fc60007ffe0ff */
[----:B------:R-:W-:Y:S01]  /*0420*/  IMAD.IADD R21, R19, 0x1, R21 ;  /* 0x0000000113157824 */ /* 0x000fe200078e0215 */
[----:B------:R-:W-:Y:S01]  /*0430*/  ISETP.NE.AND P0, PT, R11, R0, PT ;  /* 0x000000000b00720c */ /* 0x000fe20003f05270 */
[----:B--2---:R2:W-:-:S12]  /*0440*/  STG.E.64 desc[UR12][R4.64], R2 ;  /* 0x0000000204007986 */ /* 0x0045d8000c101b0c */
[----:B------:R-:W-:Y:S05]  /*0450*/  @P0 BRA `(.L_x_4) ;  /* 0xfffffffc00e00947 */ /* 0x000fea000383ffff */
.L_x_3:
[----:B------:R-:W-:Y:S05]  /*0460*/  BSYNC.RECONVERGENT B1 ;  /* 0x0000000000017941 */ /* 0x000fea0003800200 */
.L_x_2:
[----:B------:R-:W-:Y:S05]  /*0470*/  @!P1 BRA `(.L_x_1) ;  /* 0x00000000004c9947 */ /* 0x000fea0003800000 */
.L_x_5:
[----:B0-----:R-:W-:-:S04]  /*0480*/  IMAD.WIDE R24, R21, 0x8, R16 ;  /* 0x0000000815187825 */ /* 0x001fc800078e0210 */
[C---:B--2---:R-:W-:Y:S02]  /*0490*/  IMAD.WIDE R2, R19.reuse, 0x8, R24 ;  /* 0x0000000813027825 */ /* 0x044fe400078e0218 */
[----:B------:R-:W2:Y:S02]  /*04a0*/  LDG.E.64.CONSTANT R24, desc[UR12][R24.64] ;  /* 0x0000000c18187981 */ /* 0x000ea4000c1e9b00 */
[C---:B------:R-:W-:Y:S02]  /*04b0*/  IMAD.WIDE R6, R19.reuse, 0x8, R2 ;  /* 0x0000000813067825 */ /* 0x040fe400078e0202 */
[----:B------:R-:W3:Y:S02]  /*04c0*/  LDG.E.64.CONSTANT R2, desc[UR12][R2.64] ;  /* 0x0000000c02027981 */ /* 0x000ee4000c1e9b00 */
[----:B------:R-:W-:Y:S02]  /*04d0*/  IMAD.WIDE R10, R19, 0x8, R6 ;  /* 0x00000008130a7825 */ /* 0x000fe400078e0206 */
[----:B------:R-:W4:Y:S04]  /*04e0*/  LDG.E.64.CONSTANT R6, desc[UR12][R6.64] ;  /* 0x0000000c06067981 */ /* 0x000f28000c1e9b00 */
[----:B------:R-:W5:Y:S01]  /*04f0*/  LDG.E.64.CONSTANT R10, desc[UR12][R10.64] ;  /* 0x0000000c0a0a7981 */ /* 0x000f62000c1e9b00 */
[----:B------:R-:W-:-:S04]  /*0500*/  IMAD.WIDE R28, R21, 0x8, R26 ;  /* 0x00000008151c7825 */ /* 0x000fc800078e021a */
[----:B------:R-:W-:-:S04]  /*0510*/  IMAD.WIDE R4, R19, 0x8, R28 ;  /* 0x0000000813047825 */ /* 0x000fc800078e021c */
[----:B------:R-:W-:-:S04]  /*0520*/  IMAD.WIDE R8, R19, 0x8, R4 ;  /* 0x0000000813087825 */ /* 0x000fc800078e0204 */
[----:B------:R-:W-:-:S04]  /*0530*/  IMAD.WIDE R12, R19, 0x8, R8 ;  /* 0x00000008130c7825 */ /* 0x000fc800078e0208 */
[----:B------:R-:W-:-:S05]  /*0540*/  IMAD R21, R19, 0x4, R21 ;  /* 0x0000000413157824 */ /* 0x000fca00078e0215 */
[----:B------:R-:W-:Y:S01]  /*0550*/  ISETP.GE.AND P0, PT, R21, R15, PT ;  /* 0x0000000f1500720c */ /* 0x000fe20003f06270 */
[----:B--2---:R0:W-:Y:S04]  /*0560*/  STG.E.64 desc[UR12][R28.64], R24 ;  /* 0x000000181c007986 */ /* 0x0041e8000c101b0c */
[----:B---3--:R0:W-:Y:S04]  /*0570*/  STG.E.64 desc[UR12][R4.64], R2 ;  /* 0x0000000204007986 */ /* 0x0081e8000c101b0c */
[----:B----4-:R0:W-:Y:S04]  /*0580*/  STG.E.64 desc[UR12][R8.64], R6 ;  /* 0x0000000608007986 */ /* 0x0101e8000c101b0c */
[----:B-----5:R0:W-:Y:S01]  /*0590*/  STG.E.64 desc[UR12][R12.64], R10 ;  /* 0x0000000a0c007986 */ /* 0x0201e2000c101b0c */
[----:B------:R-:W-:Y:S05]  /*05a0*/  @!P0 BRA `(.L_x_5) ;  /* 0xfffffffc00b48947 */ /* 0x000fea000383ffff */
.L_x_1:
[----:B------:R-:W-:Y:S05]  /*05b0*/  BSYNC.RECONVERGENT B0 ;  /* 0x0000000000007941 */ /* 0x000fea0003800200 */
.L_x_0:
[----:B------:R-:W-:-:S04]  /*05c0*/  UISETP.NE.U32.AND UP0, UPT, UR15, URZ, UPT ;  /* 0x000000ff0f00728c */ /* 0x000fc8000bf05070 */
[----:B------:R-:W-:-:S09]  /*05d0*/  UISETP.NE.AND.EX UP0, UPT, UR16, URZ, UPT, UP0 ;  /* 0x000000ff1000728c */ /* 0x000fd2000bf05300 */
[----:B------:R-:W-:Y:S05]  /*05e0*/  BRA.U UP0, `(.L_x_6) ;  /* 0x0000000100047547 */ /* 0x000fea000b800000 */
[----:B------:R-:W-:Y:S05]  /*05f0*/  BPT.TRAP 0x1 ;  /* 0x000000040000795c */ /* 0x000fea0000300000 */
.L_x_6:
[----:B0-2---:R-:W0:Y:S01]  /*0600*/  S2R R3, SR_TID.Y ;  /* 0x0000000000037919 */ /* 0x005e220000002200 */
[----:B------:R-:W-:Y:S01]  /*0610*/  BSSY B0, `(.L_x_7) ;  /* 0x0000026000007945 */ /* 0x000fe20003800000 */
[----:B------:R-:W1:Y:S01]  /*0620*/  S2R R5, SR_TID.Z ;  /* 0x0000000000057919 */ /* 0x000e620000002300 */
[----:B------:R-:W-:Y:S01]  /*0630*/  BAR.SYNC.DEFER_BLOCKING 0x0 ;  /* 0x0000000000007b1d */ /* 0x000fe20000010000 */
[----:B0-----:R-:W-:-:S05]  /*0640*/  IMAD.IADD R18, R18, 0x1, R3 ;  /* 0x0000000112127824 */ /* 0x001fca00078e0203 */
[----:B-1----:R-:W-:-:S13]  /*0650*/  LOP3.LUT P0, R18, R18, RZ, R5, 0xfa, !PT ;  /* 0x000000ff12127212 */ /* 0x002fda000780fa05 */
[----:B------:R-:W-:Y:S05]  /*0660*/  @P0 BRA `(.L_x_8) ;  /* 0x0000000000800947 */ /* 0x000fea0003800000 */
[----:B------:R-:W0:Y:S01]  /*0670*/  S2UR UR4, SR_CTAID.Y ;  /* 0x00000000000479c3 */ /* 0x000e220000002600 */
[----:B------:R-:W1:Y:S01]  /*0680*/  S2R R3, SR_LANEID ;  /* 0x0000000000037919 */ /* 0x000e620000000000 */
[----:B------:R-:W2:Y:S01]  /*0690*/  LDCU UR5, c[0x0][0x374] ;  /* 0x00006e80ff0577ac */ /* 0x000ea20008000800 */
[----:B------:R-:W3:Y:S05]  /*06a0*/  LDCU UR6, c[0x0][0x378] ;  /* 0x00006f00ff0677ac */ /* 0x000eea0008000800 */
[----:B------:R-:W4:Y:S01]  /*06b0*/  S2UR UR7, SR_CTAID.Z ;  /* 0x00000000000779c3 */ /* 0x000f220000002700 */
[----:B------:R-:W-:Y:S01]  /*06c0*/  VOTEU.ANY UR9, UPT, PT ;  /* 0x0000000000097886 */ /* 0x000fe200038e0100 */
[----:B------:R-:W-:Y:S01]  /*06d0*/  UIADD3 UR8, UPT, UPT, URZ, -UR17, URZ ;  /* 0x80000011ff087290 */ /* 0x000fe2000fffe0ff */
[----:B------:R-:W1:Y:S08]  /*06e0*/  FLO.U32 R2, UR9 ;  /* 0x0000000900027d00 */ /* 0x000e7000080e0000 */
[----:B------:R-:W5:Y:S01]  /*06f0*/  POPC R0, UR9 ;  /* 0x0000000900007d09 */ /* 0x000f620008000000 */
[----:B--2---:R-:W-:-:S02]  /*0700*/  UIMAD UR5, UR8, UR5, URZ ;  /* 0x00000005080572a4 */ /* 0x004fc4000f8e02ff */
[----:B0-----:R-:W-:Y:S02]  /*0710*/  UIADD3 UR4, UPT, UPT, UR14, UR4, URZ ;  /* 0x000000040e047290 */ /* 0x001fe4000fffe0ff */
[----:B----4-:R-:W-:Y:S01]  /*0720*/  UIADD3 UR7, UPT, UPT, -UR7, URZ, URZ ;  /* 0x000000ff07077290 */ /* 0x010fe2000fffe1ff */
[----:B-1----:R-:W-:-:S03]  /*0730*/  ISETP.EQ.U32.AND P0, PT, R2, R3, PT ;  /* 0x000000030200720c */ /* 0x002fc60003f02070 */
[----:B------:R-:W-:Y:S02]  /*0740*/  UISETP.NE.AND UP0, UPT, UR4, UR7, UPT ;  /* 0x000000070400728c */ /* 0x000fe4000bf05270 */
[----:B---3--:R-:W-:-:S04]  /*0750*/  UIMAD UR4, UR6, UR5, -0x7fffffff ;  /* 0x80000001060474a4 */ /* 0x008fc8000f8e0205 */
[----:B------:R-:W-:-:S06]  /*0760*/  USEL UR4, UR4, 0x1, !UP0 ;  /* 0x0000000104047887 */ /* 0x000fcc000c000000 */
[----:B-----5:R-:W-:Y:S01]  /*0770*/  IMAD R3, R0, UR4, RZ ;  /* 0x0000000400037c24 */ /* 0x020fe2000f8e02ff */
[----:B------:R-:W-:Y:S06]  /*0780*/  @P0 MEMBAR.ALL.GPU ;  /* 0x0000000000000992 */ /* 0x000fec000000a000 */
[----:B------:R-:W-:-:S00]  /*0790*/  @P0 ERRBAR ;  /* 0x00000000000009ab */ /* 0x000fc00000000000 */
[----:B------:R-:W-:Y:S06]  /*07a0*/  @P0 CGAERRBAR ;  /* 0x00000000000005ab */ /* 0x000fec0000000000 */
[----:B------:R-:W2:Y:S01]  /*07b0*/  @P0 ATOM.E.ADD.STRONG.GPU PT, R3, desc[UR12][R40.64+0x4], R3 ;  /* 0x800004032803098a */ /* 0x000ea200081ef10c */
[----:B------:R-:W0:Y:S02]  /*07c0*/  S2R R4, SR_LTMASK ;  /* 0x0000000000047919 */ /* 0x000e240000003900 */
[----:B0-----:R-:W-:-:S04]  /*07d0*/  LOP3.LUT R4, R4, UR9, RZ, 0xc0, !PT ;  /* 0x0000000904047c12 */ /* 0x001fc8000f8ec0ff */
[----:B------:R-:W0:Y:S01]  /*07e0*/  POPC R5, R4 ;  /* 0x0000000400057309 */ /* 0x000e220000000000 */
[----:B--2---:R-:W0:Y:S02]  /*07f0*/  SHFL.IDX PT, R0, R3, R2, 0x1f ;  /* 0x00001f0203007589 */ /* 0x004e2400000e0000 */
[----:B0-----:R-:W-:-:S07]  /*0800*/  IMAD R0, R5, UR4, R0 ;  /* 0x0000000405007c24 */ /* 0x001fce000f8e0200 */
.L_x_9:
[----:B------:R-:W2:Y:S04]  /*0810*/  LD.E.STRONG.GPU R3, desc[UR12][R40.64+0x4] ;  /* 0x0000040c28037980 */ /* 0x000ea8000c10f900 */
[----:B--2---:R-:W-:Y:S01]  /*0820*/  CCTL.IVALL ;  /* 0x00000000ff00798f */ /* 0x004fe20002000000 */
[----:B------:R-:W-:Y:S05]  /*0830*/  YIELD ;  /* 0x0000000000007946 */ /* 0x000fea0003800000 */
[----:B------:R-:W-:-:S04]  /*0840*/  LOP3.LUT R3, R3, R0, RZ, 0x3c, !PT ;  /* 0x0000000003037212 */ /* 0x000fc800078e3cff */
[----:B------:R-:W-:-:S13]  /*0850*/  ISETP.GT.AND P0, PT, R3, -0x1, PT ;  /* 0xffffffff0300780c */ /* 0x000fda0003f04270 */
[----:B------:R-:W-:Y:S05]  /*0860*/  @P0 BRA `(.L_x_9) ;  /* 0xfffffffc00e80947 */ /* 0x000fea000383ffff */
.L_x_8:
[----:B------:R-:W-:Y:S05]  /*0870*/  BSYNC B0 ;  /* 0x0000000000007941 */ /* 0x000fea0003800000 */
.L_x_7:
[----:B------:R-:W-:-:S03]  /*0880*/  UMOV UR4, 0xffffffff ;  /* 0xffffffff00047882 */ /* 0x000fc60000000000 */
[----:B------:R-:W-:Y:S05]  /*0890*/  BRA.DIV UR4, `(.L_x_10) ;  /* 0x0000007e04b87947 */ /* 0x000fea000b800000 */
[----:B------:R-:W-:Y:S06]  /*08a0*/  BAR.SYNC.DEFER_BLOCKING 0x0 ;  /* 0x0000000000007b1d */ /* 0x000fec0000010000 */
.L_x_149:
[----:B------:R-:W0:Y:S02]  /*08b0*/  LDC R0, c[0x0][0x3c8] ;  /* 0x0000f200ff007b82 */ /* 0x000e240000000800 */
[----:B0-----:R-:W-:-:S13]  /*08c0*/  ISETP.GE.AND P0, PT, R0, 0x1, PT ;  /* 0x000000010000780c */ /* 0x001fda0003f06270 */
[----:B------:R-:W-:Y:S05]  /*08d0*/  @!P0 EXIT ;  /* 0x000000000000894d */ /* 0x000fea0003800000 */
[----:B------:R-:W0:Y:S01]  /*08e0*/  LDCU UR4, c[0x0][0x3b4] ;  /* 0x00007680ff0477ac */ /* 0x000e220008000800 */
[----:B------:R-:W1:Y:S01]  /*08f0*/  LDC.64 R6, c[0x0][0x3b0] ;  /* 0x0000ec00ff067b82 */ /* 0x000e620000000a00 */
[----:B------:R-:W-:Y:S02]  /*0900*/  HFMA2 R2, -RZ, RZ, 0, 5.9604644775390625e-08 ;  /* 0x00000001ff027431 */ /* 0x000fe400000001ff */
[----:B------:R-:W-:Y:S01]  /*0910*/  VIADD R17, R20, 0xfffffffe ;  /* 0xfffffffe14117836 */ /* 0x000fe20000000000 */
[----:B------:R-:W2:Y:S04]  /*0920*/  LDCU.64 UR6, c[0x0][0x3a8] ;  /* 0x00007500ff0677ac */ /* 0x000ea80008000a00 */
[----:B------:R-:W3:Y:S01]  /*0930*/  LDC R8, c[0x0][0x3ac] ;  /* 0x0000eb00ff087b82 */ /* 0x000ee20000000800 */
[----:B0-----:R-:W1:Y:S01]  /*0940*/  MUFU.RCP64H R3, UR4 ;  /* 0x0000000400037d08 */ /* 0x001e620008001800 */
[----:B---3--:R-:W-:Y:S01]  /*0950*/  FSETP.GEU.AND P1, PT, |R8|, 6.5827683646048100446e-37, PT ;  /* 0x036000000800780b */ /* 0x008fe20003f2e200 */
[----:B-1----:R-:W-:-:S08]  /*0960*/  DFMA R4, R2, -R6, 1 ;  /* 0x3ff000000204742b */ /* 0x002fd00000000806 */
[----:B------:R-:W-:-:S08]  /*0970*/  DFMA R4, R4, R4, R4 ;  /* 0x000000040404722b */ /* 0x000fd00000000004 */
[----:B------:R-:W-:-:S08]  /*0980*/  DFMA R4, R2, R4, R2 ;  /* 0x000000040204722b */ /* 0x000fd00000000002 */
[----:B------:R-:W-:-:S08]  /*0990*/  DFMA R2, R4, -R6, 1 ;  /* 0x3ff000000402742b */ /* 0x000fd00000000806 */
[----:B------:R-:W-:-:S08]  /*09a0*/  DFMA R2, R4, R2, R4 ;  /* 0x000000020402722b */ /* 0x000fd00000000004 */
[----:B--2---:R-:W-:-:S08]  /*09b0*/  DMUL R4, R2, UR6 ;  /* 0x0000000602047c28 */ /* 0x004fd00008000000 */
[----:B------:R-:W-:-:S08]  /*09c0*/  DFMA R6, R4, -R6, UR6 ;  /* 0x0000000604067e2b */ /* 0x000fd00008000806 */
[----:B------:R-:W-:-:S10]  /*09d0*/  DFMA R2, R2, R6, R4 ;  /* 0x000000060202722b */ /* 0x000fd40000000004 */
[----:B------:R-:W-:-:S05]  /*09e0*/  FFMA R0, RZ, UR4, R3 ;  /* 0x00000004ff007c23 */ /* 0x000fca0008000003 */
[----:B------:R-:W-:-:S13]  /*09f0*/  FSETP.GT.AND P0, PT, |R0|, 1.469367938527859385e-39, PT ;  /* 0x001000000000780b */ /* 0x000fda0003f04200 */
[----:B------:R-:W-:Y:S05]  /*0a00*/  @P0 BRA P1, `(.L_x_11) ;  /* 0x0000000000280947 */ /* 0x000fea0000800000 */
[----:B------:R-:W0:Y:S01]  /*0a10*/  LDCU.64 UR4, c[0x0][0x3a8] ;  /* 0x00007500ff0477ac */ /* 0x000e220008000a00 */
[----:B------:R-:W-:Y:S01]  /*0a20*/  MOV R26, 0xa90 ;  /* 0x00000a90001a7802 */ /* 0x000fe20000000f00 */
[----:B------:R-:W1:Y:S01]  /*0a30*/  LDCU.64 UR6, c[0x0][0x3b0] ;  /* 0x00007600ff0677ac */ /* 0x000e620008000a00 */
[----:B0-----:R-:W-:Y:S02]  /*0a40*/  IMAD.U32 R66, RZ, RZ, UR4 ;  /* 0x00000004ff427e24 */ /* 0x001fe4000f8e00ff */
[----:B------:R-:W-:Y:S01]  /*0a50*/  IMAD.U32 R67, RZ, RZ, UR5 ;  /* 0x00000005ff437e24 */ /* 0x000fe2000f8e00ff */
[----:B-1----:R-:W-:Y:S01]  /*0a60*/  MOV R70, UR6 ;  /* 0x0000000600467c02 */ /* 0x002fe20008000f00 */
[----:B------:R-:W-:-:S07]  /*0a70*/  IMAD.U32 R69, RZ, RZ, UR7 ;  /* 0x00000007ff457e24 */ /* 0x000fce000f8e00ff */
[----:B------:R-:W-:Y:S05]  /*0a80*/  CALL.REL.NOINC `($__internal_0_$__cuda_sm20_div_rn_f64_full) ;  /* 0x0000008400207944 */ /* 0x000fea0003c00000 */
[----:B------:R-:W-:Y:S02]  /*0a90*/  IMAD.MOV.U32 R2, RZ, RZ, R76 ;  /* 0x000000ffff027224 */ /* 0x000fe400078e004c */
[----:B------:R-:W-:-:S07]  /*0aa0*/  IMAD.MOV.U32 R3, RZ, RZ, R77 ;  /* 0x000000ffff037224 */ /* 0x000fce00078e004d */
.L_x_11:
[----:B------:R-:W0:Y:S01]  /*0ab0*/  S2UR UR7, SR_CTAID.Z ;  /* 0x00000000000779c3 */ /* 0x000e220000002700 */
[----:B------:R-:W1:Y:S01]  /*0ac0*/  LDCU UR4, c[0x0][0x374] ;  /* 0x00006e80ff0477ac */ /* 0x000e620008000800 */
[----:B------:R-:W-:Y:S01]  /*0ad0*/  IADD3 R7, PT, PT, R22, R19, RZ ;  /* 0x0000001316077210 */ /* 0x000fe20007ffe0ff */
[----:B------:R-:W-:Y:S01]  /*0ae0*/  VIADD R12, R20, 0xfffffffd ;  /* 0xfffffffd140c7836 */ /* 0x000fe20000000000 */
[----:B------:R-:W-:Y:S01]  /*0af0*/  LOP3.LUT R11, R17, 0xfffffffc, RZ, 0xc0, !PT ;  /* 0xfffffffc110b7812 */ /* 0x000fe200078ec0ff */
[----:B------:R-:W2:Y:S01]  /*0b00*/  LDCU UR5, c[0x0][0x378] ;  /* 0x00006f00ff0577ac */ /* 0x000ea20008000800 */
[----:B------:R-:W-:Y:S02]  /*0b10*/  MOV R10, RZ ;  /* 0x000000ff000a7202 */ /* 0x000fe40000000f00 */
[----:B------:R-:W3:Y:S08]  /*0b20*/  S2UR UR6, SR_CTAID.Y ;  /* 0x00000000000679c3 */ /* 0x000ef00000002600 */
[----:B------:R-:W4:Y:S08]  /*0b30*/  LDC.64 R8, c[0x0][0x398] ;  /* 0x0000e600ff087b82 */ /* 0x000f300000000a00 */
[----:B------:R-:W5:Y:S01]  /*0b40*/  LDC.64 R38, c[0x0][0x420] ;  /* 0x00010800ff267b82 */ /* 0x000f620000000a00 */
[----:B0-----:R-:W-:Y:S01]  /*0b50*/  IMAD R0, RZ, RZ, -UR7 ;  /* 0x80000007ff007e24 */ /* 0x001fe2000f8e02ff */
[----:B------:R-:W-:-:S06]  /*0b60*/  UIADD3 UR7, UPT, UPT, URZ, -UR17, URZ ;  /* 0x80000011ff077290 */ /* 0x000fcc000fffe0ff */
[----:B------:R-:W0:Y:S01]  /*0b70*/  LDC.64 R36, c[0x0][0x410] ;  /* 0x00010400ff247b82 */ /* 0x000e220000000a00 */
[----:B---3--:R-:W-:-:S07]  /*0b80*/  UIADD3 UR6, UPT, UPT, UR14, UR6, URZ ;  /* 0x000000060e067290 */ /* 0x008fce000fffe0ff */
[----:B------:R-:W3:Y:S01]  /*0b90*/  LDC.64 R34, c[0x0][0x418] ;  /* 0x00010600ff227b82 */ /* 0x000ee20000000a00 */
[-C--:B----4-:R-:W-:Y:S01]  /*0ba0*/  ISETP.GE.AND P0, PT, R7, R8.reuse, PT ;  /* 0x000000080700720c */ /* 0x090fe20003f06270 */
[----:B------:R-:W-:Y:S01]  /*0bb0*/  IMAD.IADD R15, R15, 0x1, -R9 ;  /* 0x000000010f0f7824 */ /* 0x000fe200078e0a09 */
[----:B------:R-:W-:Y:S02]  /*0bc0*/  ISETP.GE.AND P1, PT, R22, R9, PT ;  /* 0x000000091600720c */ /* 0x000fe40003f26270 */
[----:B------:R-:W-:Y:S02]  /*0bd0*/  SEL R16, RZ, 0x1, P0 ;  /* 0x00000001ff107807 */ /* 0x000fe40000000000 */
[----:B------:R-:W-:Y:S01]  /*0be0*/  ISETP.NE.AND P0, PT, R0, UR6, PT ;  /* 0x0000000600007c0c */ /* 0x000fe2000bf05270 */
[----:B------:R-:W-:Y:S01]  /*0bf0*/  UMOV UR6, UR7 ;  /* 0x0000000700067c82 */ /* 0x000fe20008000000 */
[----:B------:R-:W-:Y:S01]  /*0c00*/  VIMNMX.U32 R0, PT, PT, R17, 0x2, !PT ;  /* 0x0000000211007848 */ /* 0x000fe20007fe0000 */
[----:B-1----:R-:W-:Y:S01]  /*0c10*/  UIMAD UR4, UR6, UR4, URZ ;  /* 0x00000004060472a4 */ /* 0x002fe2000f8e02ff */
[----:B-----5:R-:W-:Y:S01]  /*0c20*/  IMAD.WIDE R38, R22, 0x8, R38 ;  /* 0x0000000816267825 */ /* 0x020fe200078e0226 */
[----:B------:R-:W-:-:S02]  /*0c30*/  VIMNMX R5, PT, PT, R7, R8, !PT ;  /* 0x0000000807057248 */ /* 0x000fc40007fe0100 */
[----:B--2---:R-:W-:Y:S01]  /*0c40*/  UIMAD UR4, UR5, UR4, -0x7fffffff ;  /* 0x80000001050474a4 */ /* 0x004fe2000f8e0204 */
[----:B------:R-:W-:Y:S01]  /*0c50*/  VIADD R0, R0, 0xffffffff ;  /* 0xffffffff00007836 */ /* 0x000fe20000000000 */
[----:B------:R-:W-:Y:S01]  /*0c60*/  ISETP.LT.OR P2, PT, R8, 0x1, P1 ;  /* 0x000000010800780c */ /* 0x000fe20000f41670 */
[----:B0-----:R-:W-:Y:S01]  /*0c70*/  IMAD.WIDE R36, R22, 0x8, R36 ;  /* 0x0000000816247825 */ /* 0x001fe200078e0224 */
[C---:B------:R-:W-:Y:S02]  /*0c80*/  ISETP.LT.OR P1, PT, R8.reuse, 0x3, P1 ;  /* 0x000000030800780c */ /* 0x040fe40000f21670 */
[----:B------:R-:W-:Y:S01]  /*0c90*/  LOP3.LUT R13, R8, 0x7, RZ, 0xc0, !PT ;  /* 0x00000007080d7812 */ /* 0x000fe200078ec0ff */
[----:B------:R-:W-:Y:S01]  /*0ca0*/  IMAD.U32 R4, RZ, RZ, UR4 ;  /* 0x00000004ff047e24 */ /* 0x000fe2000f8e00ff */
[C---:B------:R-:W-:Y:S01]  /*0cb0*/  LOP3.LUT R9, R0.reuse, 0x3, RZ, 0xc0, !PT ;  /* 0x0000000300097812 */ /* 0x040fe200078ec0ff */
[----:B------:R-:W-:Y:S01]  /*0cc0*/  IMAD.WIDE R32, R19, 0x8, R38 ;  /* 0x0000000813207825 */ /* 0x000fe200078e0226 */
[----:B------:R-:W-:-:S02]  /*0cd0*/  LOP3.LUT R8, R0, 0xfffffffc, RZ, 0xc0, !PT ;  /* 0xfffffffc00087812 */ /* 0x000fc400078ec0ff */
[----:B------:R-:W-:Y:S01]  /*0ce0*/  IADD3 R14, PT, PT, R5, -R7, -R16 ;  /* 0x80000007050e7210 */ /* 0x000fe20007ffe810 */
[----:B---3--:R-:W-:Y:S01]  /*0cf0*/  IMAD.WIDE R34, R22, 0x8, R34 ;  /* 0x0000000816227825 */ /* 0x008fe200078e0222 */
[----:B------:R-:W-:-:S07]  /*0d00*/  SEL R0, R4, 0x1, !P0 ;  /* 0x0000000104007807 */ /* 0x000fce0004000000 */
.L_x_146:
[----:B------:R-:W-:Y:S05]  /*0d10*/  YIELD ;  /* 0x0000000000007946 */ /* 0x000fea0003800000 */
[----:B0-----:R-:W0:Y:S01]  /*0d20*/  LDCU UR4, c[0x0][0x398] ;  /* 0x00007300ff0477ac */ /* 0x001e220008000800 */
[----:B------:R-:W-:Y:S01]  /*0d30*/  BSSY.RECONVERGENT B0, `(.L_x_12) ;  /* 0x0000051000007945 */ /* 0x000fe20003800200 */
[----:B0-----:R-:W-:-:S05]  /*0d40*/  IMAD.U32 R5, RZ, RZ, UR4 ;  /* 0x00000004ff057e24 */ /* 0x001fca000f8e00ff */
[----:B------:R-:W-:-:S13]  /*0d50*/  ISETP.GE.AND P0, PT, R22, R5, PT ;  /* 0x000000051600720c */ /* 0x000fda0003f06270 */
[----:B-12---:R-:W-:Y:S05]  /*0d60*/  @P0 BRA `(.L_x_13) ;  /* 0x0000000400340947 */ /* 0x006fea0003800000 */
[----:B------:R-:W0:Y:S01]  /*0d70*/  I2F.U32.RP R21, R19 ;  /* 0x0000001300157306 */ /* 0x000e220000209000 */
[----:B------:R-:W-:Y:S01]  /*0d80*/  IMAD.MOV R23, RZ, RZ, -R19 ;  /* 0x000000ffff177224 */ /* 0x000fe200078e0a13 */
[----:B------:R-:W-:Y:S01]  /*0d90*/  ISETP.NE.U32.AND P4, PT, R19, RZ, PT ;  /* 0x000000ff1300720c */ /* 0x000fe20003f85070 */
[----:B------:R-:W-:Y:S05]  /*0da0*/  BSSY.RECONVERGENT B1, `(.L_x_14) ;  /* 0x000002a000017945 */ /* 0x000fea0003800200 */
[----:B0-----:R-:W0:Y:S02]  /*0db0*/  MUFU.RCP R21, R21 ;  /* 0x0000001500157308 */ /* 0x001e240000001000 */
[----:B0-----:R-:W-:-:S06]  /*0dc0*/  IADD3 R6, PT, PT, R21, 0xffffffe, RZ ;  /* 0x0ffffffe15067810 */ /* 0x001fcc0007ffe0ff */
[----:B------:R0:W1:Y:S02]  /*0dd0*/  F2I.FTZ.U32.TRUNC.NTZ R7, R6 ;  /* 0x0000000600077305 */ /* 0x000064000021f000 */
[----:B0-----:R-:W-:Y:S02]  /*0de0*/  IMAD.MOV.U32 R6, RZ, RZ, RZ ;  /* 0x000000ffff067224 */ /* 0x001fe400078e00ff */
[----:B-1----:R-:W-:-:S04]  /*0df0*/  IMAD R23, R23, R7, RZ ;  /* 0x0000000717177224 */ /* 0x002fc800078e02ff */
[----:B------:R-:W-:-:S06]  /*0e00*/  IMAD.HI.U32 R7, R7, R23, R6 ;  /* 0x0000001707077227 */ /* 0x000fcc00078e0006 */
[----:B------:R-:W-:-:S04]  /*0e10*/  IMAD.HI.U32 R7, R7, R14, RZ ;  /* 0x0000000e07077227 */ /* 0x000fc800078e00ff */
[----:B------:R-:W-:-:S04]  /*0e20*/  IMAD.MOV R4, RZ, RZ, -R7 ;  /* 0x000000ffff047224 */ /* 0x000fc800078e0a07 */
[----:B------:R-:W-:-:S05]  /*0e30*/  IMAD R4, R19, R4, R14 ;  /* 0x0000000413047224 */ /* 0x000fca00078e020e */
[----:B------:R-:W-:-:S13]  /*0e40*/  ISETP.GE.U32.AND P0, PT, R4, R19, PT ;  /* 0x000000130400720c */ /* 0x000fda0003f06070 */
[----:B------:R-:W-:Y:S01]  /*0e50*/  @P0 IADD3 R4, PT, PT, -R19, R4, RZ ;  /* 0x0000000413040210 */ /* 0x000fe20007ffe1ff */
[----:B------:R-:W-:-:S03]  /*0e60*/  @P0 VIADD R7, R7, 0x1 ;  /* 0x0000000107070836 */ /* 0x000fc60000000000 */
[----:B------:R-:W-:Y:S02]  /*0e70*/  ISETP.GE.U32.AND P3, PT, R4, R19, PT ;  /* 0x000000130400720c */ /* 0x000fe40003f66070 */
[----:B------:R-:W-:-:S11]  /*0e80*/  MOV R4, R22 ;  /* 0x0000001600047202 */ /* 0x000fd60000000f00 */
[----:B------:R-:W-:Y:S01]  /*0e90*/  @P3 VIADD R7, R7, 0x1 ;  /* 0x0000000107073836 */ /* 0x000fe20000000000 */
[----:B------:R-:W-:-:S05]  /*0ea0*/  @!P4 LOP3.LUT R7, RZ, R19, RZ, 0x33, !PT ;  /* 0x00000013ff07c212 */ /* 0x000fca00078e33ff */
[----:B------:R-:W-:-:S05]  /*0eb0*/  IMAD.IADD R7, R16, 0x1, R7 ;  /* 0x0000000110077824 */ /* 0x000fca00078e0207 */
[C---:B------:R-:W-:Y:S02]  /*0ec0*/  LOP3.LUT R6, R7.reuse, 0x3, RZ, 0xc0, !PT ;  /* 0x0000000307067812 */ /* 0x040fe400078ec0ff */
[----:B------:R-:W-:Y:S02]  /*0ed0*/  ISETP.GE.U32.AND P3, PT, R7, 0x3, PT ;  /* 0x000000030700780c */ /* 0x000fe40003f66070 */
[----:B------:R-:W-:-:S13]  /*0ee0*/  ISETP.NE.AND P0, PT, R6, 0x3, PT ;  /* 0x000000030600780c */ /* 0x000fda0003f05270 */
[----:B------:R-:W-:Y:S05]  /*0ef0*/  @!P0 BRA `(.L_x_15) ;  /* 0x0000000000508947 */ /* 0x000fea0003800000 */
[----:B------:R0:W-:Y:S01]  /*0f00*/  STG.E.64 desc[UR12][R36.64], RZ ;  /* 0x000000ff24007986 */ /* 0x0001e2000c101b0c */
[----:B------:R-:W-:Y:S01]  /*0f10*/  ISETP.NE.AND P0, PT, R6, RZ, PT ;  /* 0x000000ff0600720c */ /* 0x000fe20003f05270 */
[----:B------:R-:W-:Y:S02]  /*0f20*/  IMAD.IADD R4, R22, 0x1, R19 ;  /* 0x0000000116047824 */ /* 0x000fe400078e0213 */
[----:B------:R0:W-:Y:S04]  /*0f30*/  STG.E.64 desc[UR12][R34.64], RZ ;  /* 0x000000ff22007986 */ /* 0x0001e8000c101b0c */
[----:B------:R0:W-:Y:S06]  /*0f40*/  STG.E.64 desc[UR12][R38.64], RZ ;  /* 0x000000ff26007986 */ /* 0x0001ec000c101b0c */
[----:B------:R-:W-:Y:S05]  /*0f50*/  @!P0 BRA `(.L_x_15) ;  /* 0x0000000000388947 */ /* 0x000fea0003800000 */
[----:B------:R-:W-:Y:S01]  /*0f60*/  ISETP.NE.AND P0, PT, R6, 0x1, PT ;  /* 0x000000010600780c */ /* 0x000fe20003f05270 */
[C---:B------:R-:W-:Y:S01]  /*0f70*/  IMAD.WIDE R6, R19.reuse, 0x8, R36 ;  /* 0x0000000813067825 */ /* 0x040fe200078e0224 */
[----:B------:R-:W-:-:S03]  /*0f80*/  IADD3 R4, PT, PT, R19, R22, R19 ;  /* 0x0000001613047210 */ /* 0x000fc60007ffe013 */
[C---:B------:R-:W-:Y:S01]  /*0f90*/  IMAD.WIDE R24, R19.reuse, 0x8, R34 ;  /* 0x0000000813187825 */ /* 0x040fe200078e0222 */
[----:B------:R1:W-:Y:S04]  /*0fa0*/  STG.E.64 desc[UR12][R6.64], RZ ;  /* 0x000000ff06007986 */ /* 0x0003e8000c101b0c */
[----:B------:R1:W-:Y:S03]  /*0fb0*/  STG.E.64 desc[UR12][R24.64], RZ ;  /* 0x000000ff18007986 */ /* 0x0003e6000c101b0c */
[C---:B------:R-:W-:Y:S01]  /*0fc0*/  @P0 IMAD.WIDE R26, R19.reuse, 0x8, R6 ;  /* 0x00000008131a0825 */ /* 0x040fe200078e0206 */
[----:B------:R1:W-:Y:S03]  /*0fd0*/  STG.E.64 desc[UR12][R32.64], RZ ;  /* 0x000000ff20007986 */ /* 0x0003e6000c101b0c */
[C---:B------:R-:W-:Y:S01]  /*0fe0*/  @P0 IMAD.WIDE R28, R19.reuse, 0x8, R24 ;  /* 0x00000008131c0825 */ /* 0x040fe200078e0218 */
[----:B------:R1:W-:Y:S03]  /*0ff0*/  @P0 STG.E.64 desc[UR12][R26.64], RZ ;  /* 0x000000ff1a000986 */ /* 0x0003e6000c101b0c */
[C---:B------:R-:W-:Y:S01]  /*1000*/  @P0 IMAD.WIDE R30, R19.reuse, 0x8, R32 ;  /* 0x00000008131e0825 */ /* 0x040fe200078e0220 */
[----:B------:R1:W-:Y:S03]  /*1010*/  @P0 STG.E.64 desc[UR12][R28.64], RZ ;  /* 0x000000ff1c000986 */ /* 0x0003e6000c101b0c */
[----:B------:R-:W-:Y:S01]  /*1020*/  @P0 IMAD.IADD R4, R19, 0x1, R4 ;  /* 0x0000000113040824 */ /* 0x000fe200078e0204 */
[----:B------:R1:W-:Y:S06]  /*1030*/  @P0 STG.E.64 desc[UR12][R30.64], RZ ;  /* 0x000000ff1e000986 */ /* 0x0003ec000c101b0c */
.L_x_15:
[----:B------:R-:W-:Y:S05]  /*1040*/  BSYNC.RECONVERGENT B1 ;  /* 0x0000000000017941 */ /* 0x000fea0003800200 */
.L_x_14:
[----:B------:R-:W-:Y:S05]  /*1050*/  @!P3 BRA `(.L_x_13) ;  /* 0x000000000078b947 */ /* 0x000fea0003800000 */
.L_x_16:
[----:B-1----:R-:W1:Y:S08]  /*1060*/  LDC.64 R6, c[0x0][0x410] ;  /* 0x00010400ff067b82 */ /* 0x002e700000000a00 */
[----:B------:R-:W2:Y:S08]  /*1070*/  LDC.64 R24, c[0x0][0x418] ;  /* 0x00010600ff187b82 */ /* 0x000eb00000000a00 */
[----:B------:R-:W3:Y:S01]  /*1080*/  LDC.64 R26, c[0x0][0x420] ;  /* 0x00010800ff1a7b82 */ /* 0x000ee20000000a00 */
[----:B-1----:R-:W-:-:S05]  /*1090*/  IMAD.WIDE R6, R4, 0x8, R6 ;  /* 0x0000000804067825 */ /* 0x002fca00078e0206 */
[----:B------:R1:W-:Y:S01]  /*10a0*/  STG.E.64 desc[UR12][R6.64], RZ ;  /* 0x000000ff06007986 */ /* 0x0003e2000c101b0c */
[----:B------:R-:W-:-:S04]  /*10b0*/  IMAD.WIDE R28, R19, 0x8, R6 ;  /* 0x00000008131c7825 */ /* 0x000fc800078e0206 */
[----:B--2---:R-:W-:-:S04]  /*10c0*/  IMAD.WIDE R24, R4, 0x8, R24 ;  /* 0x0000000804187825 */ /* 0x004fc800078e0218 */
[----:B------:R-:W-:Y:S01]  /*10d0*/  IMAD.WIDE R44, R19, 0x8, R28 ;  /* 0x00000008132c7825 */ /* 0x000fe200078e021c */
[----:B------:R2:W-:Y:S03]  /*10e0*/  STG.E.64 desc[UR12][R24.64], RZ ;  /* 0x000000ff18007986 */ /* 0x0005e6000c101b0c */
[----:B---3--:R-:W-:-:S04]  /*10f0*/  IMAD.WIDE R26, R4, 0x8, R26 ;  /* 0x00000008041a7825 */ /* 0x008fc800078e021a */
[C---:B------:R-:W-:Y:S01]  /*1100*/  IMAD.WIDE R30, R19.reuse, 0x8, R24 ;  /* 0x00000008131e7825 */ /* 0x040fe200078e0218 */
[----:B------:R3:W-:Y:S03]  /*1110*/  STG.E.64 desc[UR12][R26.64], RZ ;  /* 0x000000ff1a007986 */ /* 0x0007e6000c101b0c */
[C---:B------:R-:W-:Y:S01]  /*1120*/  IMAD.WIDE R42, R19.reuse, 0x8, R26 ;  /* 0x00000008132a7825 */ /* 0x040fe200078e021a */
[----:B------:R3:W-:Y:S03]  /*1130*/  STG.E.64 desc[UR12][R28.64], RZ ;  /* 0x000000ff1c007986 */ /* 0x0007e6000c101b0c */
[C---:B------:R-:W-:Y:S01]  /*1140*/  IMAD.WIDE R46, R19.reuse, 0x8, R30 ;  /* 0x00000008132e7825 */ /* 0x040fe200078e021e */
[----:B------:R3:W-:Y:S03]  /*1150*/  STG.E.64 desc[UR12][R30.64], RZ ;  /* 0x000000ff1e007986 */ /* 0x0007e6000c101b0c */
[C---:B------:R-:W-:Y:S01]  /*1160*/  IMAD.WIDE R48, R19.reuse, 0x8, R42 ;  /* 0x0000000813307825 */ /* 0x040fe200078e022a */
[----:B------:R3:W-:Y:S03]  /*1170*/  STG.E.64 desc[UR12][R42.64], RZ ;  /* 0x000000ff2a007986 */ /* 0x0007e6000c101b0c */
[C---:B-1----:R-:W-:Y:S01]  /*1180*/  IMAD.WIDE R6, R19.reuse, 0x8, R44 ;  /* 0x0000000813067825 */ /* 0x042fe200078e022c */
[----:B------:R3:W-:Y:S03]  /*1190*/  STG.E.64 desc[UR12][R44.64], RZ ;  /* 0x000000ff2c007986 */ /* 0x0007e6000c101b0c */
[C---:B------:R-:W-:Y:S01]  /*11a0*/  IMAD.WIDE R50, R19.reuse, 0x8, R46 ;  /* 0x0000000813327825 */ /* 0x040fe200078e022e */
[----:B------:R3:W-:Y:S03]  /*11b0*/  STG.E.64 desc[UR12][R46.64], RZ ;  /* 0x000000ff2e007986 */ /* 0x0007e6000c101b0c */
[C---:B--2---:R-:W-:Y:S01]  /*11c0*/  IMAD.WIDE R24, R19.reuse, 0x8, R48 ;  /* 0x0000000813187825 */ /* 0x044fe200078e0230 */
[----:B------:R3:W-:Y:S03]  /*11d0*/  STG.E.64 desc[UR12][R48.64], RZ ;  /* 0x000000ff30007986 */ /* 0x0007e6000c101b0c */
[----:B------:R-:W-:Y:S01]  /*11e0*/  IMAD R4, R19, 0x4, R4 ;  /* 0x0000000413047824 */ /* 0x000fe200078e0204 */
[----:B------:R3:W-:Y:S04]  /*11f0*/  STG.E.64 desc[UR12][R6.64], RZ ;  /* 0x000000ff06007986 */ /* 0x0007e8000c101b0c */
[----:B------:R3:W-:Y:S01]  /*1200*/  STG.E.64 desc[UR12][R50.64], RZ ;  /* 0x000000ff32007986 */ /* 0x0007e2000c101b0c */
[----:B------:R-:W-:-:S03]  /*1210*/  ISETP.GE.AND P0, PT, R4, R5, PT ;  /* 0x000000050400720c */ /* 0x000fc60003f06270 */
[----:B------:R3:W-:Y:S10]  /*1220*/  STG.E.64 desc[UR12][R24.64], RZ ;  /* 0x000000ff18007986 */ /* 0x0007f4000c101b0c */
[----:B---3--:R-:W-:Y:S05]  /*1230*/  @!P0 BRA `(.L_x_16) ;  /* 0xfffffffc00888947 */ /* 0x008fea000383ffff */
.L_x_13:
[----:B------:R-:W-:Y:S05]  /*1240*/  BSYNC.RECONVERGENT B0 ;  /* 0x0000000000007941 */ /* 0x000fea0003800200 */
.L_x_12:
[----:B------:R-:W-:Y:S01]  /*1250*/  ISETP.NE.AND P0, PT, R22, RZ, PT ;  /* 0x000000ff1600720c */ /* 0x000fe20003f05270 */
[----:B------:R-:W-:-:S04]  /*1260*/  UISETP.NE.U32.AND UP0, UPT, UR15, URZ, UPT ;  /* 0x000000ff0f00728c */ /* 0x000fc8000bf05070 */
[----:B------:R-:W-:-:S08]  /*1270*/  UISETP.NE.AND.EX UP0, UPT, UR16, URZ, UPT, UP0 ;  /* 0x000000ff1000728c */ /* 0x000fd0000bf05300 */
[----:B-1----:R-:W1:Y:S08]  /*1280*/  @!P0 LDC.64 R6, c[0x0][0x428] ;  /* 0x00010a00ff068b82 */ /* 0x002e700000000a00 */
[----:B------:R-:W2:Y:S01]  /*1290*/  @!P0 LDC.64 R24, c[0x0][0x430] ;  /* 0x00010c00ff188b82 */ /* 0x000ea20000000a00 */
[----:B-1----:R1:W-:Y:S04]  /*12a0*/  @!P0 STG.E.64 desc[UR12][R6.64], RZ ;  /* 0x000000ff06008986 */ /* 0x0023e8000c101b0c */
[----:B--2---:R1:W-:Y:S01]  /*12b0*/  @!P0 STG.E desc[UR12][R24.64], RZ ;  /* 0x000000ff18008986 */ /* 0x0043e2000c10190c */
[----:B------:R-:W-:Y:S05]  /*12c0*/  BRA.U !UP0, `(.L_x_17) ;  /* 0x0000007508287547 */ /* 0x000fea000b800000 */
[----:B------:R-:W-:Y:S01]  /*12d0*/  UMOV UR4, 0xffffffff ;  /* 0xffffffff00047882 */ /* 0x000fe20000000000 */
[----:B------:R-:W-:Y:S02]  /*12e0*/  ISETP.NE.AND P0, PT, R18, RZ, PT ;  /* 0x000000ff1200720c */ /* 0x000fe40003f05270 */
[----:B------:R-:W-:Y:S11]  /*12f0*/  BRA.DIV UR4, `(.L_x_18) ;  /* 0x00000076044c7947 */ /* 0x000ff6000b800000 */
[----:B------:R-:W-:Y:S06]  /*1300*/  BAR.SYNC.DEFER_BLOCKING 0x0 ;  /* 0x0000000000007b1d */ /* 0x000fec0000010000 */
.L_x_152:
[----:B------:R-:W-:Y:S04]  /*1310*/  BSSY B0, `(.L_x_19) ;  /* 0x0000017000007945 */ /* 0x000fe80003800000 */
[----:B------:R-:W-:Y:S05]  /*1320*/  @P0 BRA `(.L_x_20) ;  /* 0x0000000000540947 */ /* 0x000fea0003800000 */
[----:B-1----:R-:W1:Y:S01]  /*1330*/  S2R R7, SR_LANEID ;  /* 0x0000000000077919 */ /* 0x002e620000000000 */
[----:B------:R-:W-:Y:S02]  /*1340*/  VOTEU.ANY UR4, UPT, PT ;  /* 0x0000000000047886 */ /* 0x000fe400038e0100 */
[----:B------:R-:W1:Y:S01]  /*1350*/  FLO.U32 R6, UR4 ;  /* 0x0000000400067d00 */ /* 0x000e6200080e0000 */
[----:B------:R-:W-:Y:S01]  /*1360*/  UPOPC UR5, UR4 ;  /* 0x00000004000572bf */ /* 0x000fe20008000000 */
[----:B-1----:R-:W-:-:S05]  /*1370*/  ISETP.EQ.U32.AND P0, PT, R6, R7, PT ;  /* 0x000000070600720c */ /* 0x002fca0003f02070 */
[----:B------:R-:W-:-:S08]  /*1380*/  IMAD R7, R0, UR5, RZ ;  /* 0x0000000500077c24 */ /* 0x000fd0000f8e02ff */
[----:B------:R-:W-:Y:S06]  /*1390*/  @P0 MEMBAR.ALL.GPU ;  /* 0x0000000000000992 */ /* 0x000fec000000a000 */
[----:B------:R-:W-:-:S00]  /*13a0*/  @P0 ERRBAR ;  /* 0x00000000000009ab */ /* 0x000fc00000000000 */
[----:B------:R-:W-:Y:S06]  /*13b0*/  @P0 CGAERRBAR ;  /* 0x00000000000005ab */ /* 0x000fec0000000000 */
[----:B------:R-:W2:Y:S01]  /*13c0*/  @P0 ATOM.E.ADD.STRONG.GPU PT, R7, desc[UR12][R40.64+0x4], R7 ;  /* 0x800004072807098a */ /* 0x000ea200081ef10c */
[----:B------:R-:W1:Y:S02]  /*13d0*/  S2R R23, SR_LTMASK ;  /* 0x0000000000177919 */ /* 0x000e640000003900 */
[----:B-1----:R-:W-:-:S04]  /*13e0*/  LOP3.LUT R23, R23, UR4, RZ, 0xc0, !PT ;  /* 0x0000000417177c12 */ /* 0x002fc8000f8ec0ff */
[----:B------:R-:W1:Y:S01]  /*13f0*/  POPC R4, R23 ;  /* 0x0000001700047309 */ /* 0x000e620000000000 */
[----:B--2---:R-:W1:Y:S02]  /*1400*/  SHFL.IDX PT, R21, R7, R6, 0x1f ;  /* 0x00001f0607157589 */ /* 0x004e6400000e0000 */
[----:B-1----:R-:W-:-:S07]  /*1410*/  IMAD R4, R0, R4, R21 ;  /* 0x0000000400047224 */ /* 0x002fce00078e0215 */
.L_x_21:
[----:B------:R-:W2:Y:S04]  /*1420*/  LD.E.STRONG.GPU R7, desc[UR12][R40.64+0x4] ;  /* 0x0000040c28077980 */ /* 0x000ea8000c10f900 */
[----:B--2---:R-:W-:Y:S01]  /*1430*/  CCTL.IVALL ;  /* 0x00000000ff00798f */ /* 0x004fe20002000000 */
[----:B------:R-:W-:Y:S05]  /*1440*/  YIELD ;  /* 0x0000000000007946 */ /* 0x000fea0003800000 */
[----:B------:R-:W-:-:S04]  /*1450*/  LOP3.LUT R7, R7, R4, RZ, 0x3c, !PT ;  /* 0x0000000407077212 */ /* 0x000fc800078e3cff */
[----:B------:R-:W-:-:S13]  /*1460*/  ISETP.GT.AND P0, PT, R7, -0x1, PT ;  /* 0xffffffff0700780c */ /* 0x000fda0003f04270 */
[----:B------:R-:W-:Y:S05]  /*1470*/  @P0 BRA `(.L_x_21) ;  /* 0xfffffffc00e80947 */ /* 0x000fea000383ffff */
.L_x_20:
[----:B------:R-:W-:Y:S05]  /*1480*/  BSYNC B0 ;  /* 0x0000000000007941 */ /* 0x000fea0003800000 */
.L_x_19:
[----:B------:R-:W-:-:S03]  /*1490*/  UMOV UR4, 0xffffffff ;  /* 0xffffffff00047882 */ /* 0x000fc60000000000 */
[----:B------:R-:W-:Y:S05]  /*14a0*/  BRA.DIV UR4, `(.L_x_22) ;  /* 0x00000076040c7947 */ /* 0x000fea000b800000 */
[----:B------:R-:W-:Y:S06]  /*14b0*/  BAR.SYNC.DEFER_BLOCKING 0x0 ;  /* 0x0000000000007b1d */ /* 0x000fec0000010000 */
.L_x_155:
[----:B------:R-:W-:Y:S04]  /*14c0*/  BSSY B0, `(.L_x_23) ;  /* 0x00000c9000007945 */ /* 0x000fe80003800000 */
[----:B------:R-:W-:Y:S05]  /*14d0*/  @P2 BRA `(.L_x_24) ;  /* 0x0000000c001c2947 */ /* 0x000fea0003800000 */
[----:B------:R-:W-:-:S07]  /*14e0*/  MOV R4, R22 ;  /* 0x0000001600047202 */ /* 0x000fce0000000f00 */
.L_x_30:
[----:B-1--4-:R-:W1:Y:S02]  /*14f0*/  LDC.64 R6, c[0x0][0x390] ;  /* 0x0000e400ff067b82 */ /* 0x012e640000000a00 */
[----:B-1----:R-:W-:-:S06]  /*1500*/  IMAD.WIDE R6, R4, 0x8, R6 ;  /* 0x0000000804067825 */ /* 0x002fcc00078e0206 */
[----:B--2---:R-:W2:Y:S01]  /*1510*/  LDG.E.64.CONSTANT R6, desc[UR12][R6.64] ;  /* 0x0000000c06067981 */ /* 0x004ea2000c1e9b00 */
[----:B------:R-:W-:Y:S05]  /*1520*/  YIELD ;  /* 0x0000000000007946 */ /* 0x000fea0003800000 */
[----:B------:R-:W1:Y:S01]  /*1530*/  LDCU UR4, c[0x0][0x398] ;  /* 0x00007300ff0477ac */ /* 0x000e620008000800 */
[----:B------:R-:W-:Y:S02]  /*1540*/  IMAD.MOV.U32 R21, RZ, RZ, RZ ;  /* 0x000000ffff157224 */ /* 0x000fe400078e00ff */
[----:B-1----:R-:W-:-:S05]  /*1550*/  IMAD.U32 R5, RZ, RZ, UR4 ;  /* 0x00000004ff057e24 */ /* 0x002fca000f8e00ff */
[----:B------:R-:W-:Y:S01]  /*1560*/  ISETP.GE.U32.AND P0, PT, R5, 0x8, PT ;  /* 0x000000080500780c */ /* 0x000fe20003f06070 */
[----:B--2---:R-:W-:-:S12]  /*1570*/  DMUL R24, R6, R6 ;  /* 0x0000000606187228 */ /* 0x004fd80000000000 */
[----:B---3--:R-:W-:Y:S05]  /*1580*/  @!P0 BRA `(.L_x_25) ;  /* 0x0000000400788947 */ /* 0x008fea0003800000 */
[----:B------:R-:W1:Y:S01]  /*1590*/  LDCU.128 UR4, c[0x0][0x410] ;  /* 0x00008200ff0477ac */ /* 0x000e620008000c00 */
[----:B------:R-:W-:Y:S01]  /*15a0*/  LOP3.LUT R21, R5, 0x7ffffff8, RZ, 0xc0, !PT ;  /* 0x7ffffff805157812 */ /* 0x000fe200078ec0ff */
[----:B------:R-:W-:Y:S01]  /*15b0*/  BSSY B1, `(.L_x_25) ;  /* 0x000005b000017945 */ /* 0x000fe20003800000 */
[----:B------:R-:W-:Y:S01]  /*15c0*/  IMAD.MOV.U32 R23, RZ, RZ, R4 ;  /* 0x000000ffff177224 */ /* 0x000fe200078e0004 */
[----:B------:R-:W2:Y:S01]  /*15d0*/  LDCU.64 UR10, c[0x0][0x420] ;  /* 0x00008400ff0a77ac */ /* 0x000ea20008000a00 */
[----:B------:R-:W-:Y:S01]  /*15e0*/  IADD3 R43, PT, PT, -R21, RZ, RZ ;  /* 0x000000ff152b7210 */ /* 0x000fe20007ffe1ff */
[----:B-1----:R-:W-:Y:S02]  /*15f0*/  UIADD3 UR8, UP0, UPT, UR4, 0x20, URZ ;  /* 0x0000002004087890 */ /* 0x002fe4000ff1e0ff */
[----:B------:R-:W-:Y:S02]  /*1600*/  UIADD3 UR6, UP1, UPT, UR6, 0x20, URZ ;  /* 0x0000002006067890 */ /* 0x000fe4000ff3e0ff */
[----:B--2---:R-:W-:-:S02]  /*1610*/  UIADD3 UR4, UP2, UPT, UR10, 0x20, URZ ;  /* 0x000000200a047890 */ /* 0x004fc4000ff5e0ff */
[----:B------:R-:W-:Y:S01]  /*1620*/  UIADD3.X UR9, UPT, UPT, URZ, UR5, URZ, UP0, !UPT ;  /* 0x00000005ff097290 */ /* 0x000fe200087fe4ff */
[----:B------:R-:W-:Y:S01]  /*1630*/  IMAD.U32 R54, RZ, RZ, UR8 ;  /* 0x00000008ff367e24 */ /* 0x000fe2000f8e00ff */
[----:B------:R-:W-:Y:S01]  /*1640*/  UIADD3.X UR7, UPT, UPT, URZ, UR7, URZ, UP1, !UPT ;  /* 0x00000007ff077290 */ /* 0x000fe20008ffe4ff */
[----:B------:R-:W-:Y:S01]  /*1650*/  IMAD.U32 R52, RZ, RZ, UR6 ;  /* 0x00000006ff347e24 */ /* 0x000fe2000f8e00ff */
[----:B------:R-:W-:Y:S01]  /*1660*/  UIADD3.X UR5, UPT, UPT, URZ, UR11, URZ, UP2, !UPT ;  /* 0x0000000bff057290 */ /* 0x000fe200097fe4ff */
[----:B------:R-:W-:Y:S01]  /*1670*/  IMAD.U32 R50, RZ, RZ, UR4 ;  /* 0x00000004ff327e24 */ /* 0x000fe2000f8e00ff */
[----:B------:R-:W-:Y:S02]  /*1680*/  MOV R55, UR9 ;  /* 0x0000000900377c02 */ /* 0x000fe40008000f00 */
[----:B------:R-:W-:Y:S02]  /*1690*/  IMAD.U32 R53, RZ, RZ, UR7 ;  /* 0x00000007ff357e24 */ /* 0x000fe4000f8e00ff */
[----:B------:R-:W-:-:S07]  /*16a0*/  IMAD.U32 R51, RZ, RZ, UR5 ;  /* 0x00000005ff337e24 */ /* 0x000fce000f8e00ff */
.L_x_26:
[----:B--2---:R-:W1:Y:S08]  /*16b0*/  LDC.64 R28, c[0x0][0x388] ;  /* 0x0000e200ff1c7b82 */ /* 0x004e700000000a00 */
[----:B------:R-:W2:Y:S01]  /*16c0*/  LDC R42, c[0x0][0x39c] ;  /* 0x0000e700ff2a7b82 */ /* 0x000ea20000000800 */
[----:B-1----:R-:W-:-:S05]  /*16d0*/  IMAD.WIDE R28, R23, 0x8, R28 ;  /* 0x00000008171c7825 */ /* 0x002fca00078e021c */
[----:B------:R1:W3:Y:S01]  /*16e0*/  LDG.E.64 R30, desc[UR12][R28.64] ;  /* 0x0000000c1c1e7981 */ /* 0x0002e2000c1e1b00 */
[----:B------:R-:W-:Y:S01]  /*16f0*/  IMAD.MOV.U32 R26, RZ, RZ, R54 ;  /* 0x000000ffff1a7224 */ /* 0x000fe200078e0036 */
[----:B------:R-:W-:Y:S01]  /*1700*/  MOV R27, R55 ;  /* 0x00000037001b7202 */ /* 0x000fe20000000f00 */
[----:B------:R-:W-:Y:S05]  /*1710*/  YIELD ;  /* 0x0000000000007946 */ /* 0x000fea0003800000 */
[----:B--2---:R-:W-:-:S04]  /*1720*/  IMAD.WIDE R48, R42, 0x8, R28 ;  /* 0x000000082a307825 */ /* 0x004fc800078e021c */
[----:B-1----:R-:W-:Y:S02]  /*1730*/  IMAD.MOV.U32 R28, RZ, RZ, R52 ;  /* 0x000000ffff1c7224 */ /* 0x002fe400078e0034 */
[----:B------:R-:W-:Y:S01]  /*1740*/  IMAD.MOV.U32 R29, RZ, RZ, R53 ;  /* 0x000000ffff1d7224 */ /* 0x000fe200078e0035 */
[-C--:B---3--:R-:W-:Y:S01]  /*1750*/  DMUL R44, R6, R30.reuse ;  /* 0x0000001e062c7228 */ /* 0x088fe20000000000 */
[----:B------:R1:W-:Y:S01]  /*1760*/  REDG.E.ADD.F64.RN.STRONG.GPU desc[UR12][R26.64+-0x20], R30 ;  /* 0xffffe01e1a0079a6 */ /* 0x0003e2000c12ff0c */
[----:B------:R-:W-:-:S05]  /*1770*/  DMUL R46, R24, R30 ;  /* 0x0000001e182e7228 */ /* 0x000fca0000000000 */
[----:B------:R-:W-:Y:S01]  /*1780*/  REDG.E.ADD.F64.RN.STRONG.GPU desc[UR12][R28.64+-0x20], R44 ;  /* 0xffffe02c1c0079a6 */ /* 0x000fe2000c12ff0c */
[----:B-1----:R-:W-:Y:S01]  /*1790*/  IMAD.MOV.U32 R30, RZ, RZ, R50 ;  /* 0x000000ffff1e7224 */ /* 0x002fe200078e0032 */
[----:B------:R-:W-:-:S05]  /*17a0*/  MOV R31, R51 ;  /* 0x00000033001f7202 */ /* 0x000fca0000000f00 */
[----:B------:R1:W-:Y:S04]  /*17b0*/  REDG.E.ADD.F64.RN.STRONG.GPU desc[UR12][R30.64+-0x20], R46 ;  /* 0xffffe02e1e0079a6 */ /* 0x0003e8000c12ff0c */
[----:B------:R-:W2:Y:S01]  /*17c0*/  LDG.E.64 R50, desc[UR12][R48.64] ;  /* 0x0000000c30327981 */ /* 0x000ea2000c1e1b00 */
[----:B------:R-:W-:Y:S01]  /*17d0*/  IMAD.WIDE R56, R42, 0x8, R48 ;  /* 0x000000082a387825 */ /* 0x000fe200078e0230 */
[-C--:B--2---:R-:W-:Y:S02]  /*17e0*/  DMUL R52, R6, R50.reuse ;  /* 0x0000003206347228 */ /* 0x084fe40000000000 */
[----:B------:R-:W-:Y:S01]  /*17f0*/  REDG.E.ADD.F64.RN.STRONG.GPU desc[UR12][R26.64+-0x18], R50 ;  /* 0xffffe8321a0079a6 */ /* 0x000fe2000c12ff0c */
[----:B------:R-:W-:-:S04]  /*1800*/  DMUL R54, R24, R50 ;  /* 0x0000003218367228 */ /* 0x000fc80000000000 */
[----:B------:R-:W-:Y:S04]  /*1810*/  REDG.E.ADD.F64.RN.STRONG.GPU desc[UR12][R28.64+-0x18], R52 ;  /* 0xffffe8341c0079a6 */ /* 0x000fe8000c12ff0c */
[----:B------:R2:W-:Y:S04]  /*1820*/  REDG.E.ADD.F64.RN.STRONG.GPU desc[UR12][R30.64+-0x18], R54 ;  /* 0xffffe8361e0079a6 */ /* 0x0005e8000c12ff0c */
[----:B------:R-:W3:Y:S01]  /*1830*/  LDG.E.64 R58, desc[UR12][R56.64] ;  /* 0x0000000c383a7981 */ /* 0x000ee2000c1e1b00 */
[----:B-1----:R-:W-:Y:S01]  /*1840*/  IMAD.WIDE R46, R42, 0x8, R56 ;  /* 0x000000082a2e7825 */ /* 0x002fe200078e0238 */
[----:B---3--:R-:W-:-:S02]  /*1850*/  DMUL R44, R6, R58 ;  /* 0x0000003a062c7228 */ /* 0x008fc40000000000 */
[----:B------:R-:W-:Y:S01]  /*1860*/  REDG.E.ADD.F64.RN.STRONG.GPU desc[UR12][R26.64+-0x10], R58 ;  /* 0xfffff03a1a0079a6 */ /* 0x000fe2000c12ff0c */
[----:B------:R-:W-:-:S04]  /*1870*/  DMUL R60, R24, R58 ;  /* 0x0000003a183c7228 */ /* 0x000fc80000000000 */
[----:B------:R-:W-:Y:S04]  /*1880*/  REDG.E.ADD.F64.RN.STRONG.GPU desc[UR12][R28.64+-0x10], R44 ;  /* 0xfffff02c1c0079a6 */ /* 0x000fe8000c12ff0c */
[----:B------:R1:W-:Y:S04]  /*1890*/  REDG.E.ADD.F64.RN.STRONG.GPU desc[UR12][R30.64+-0x10], R60 ;  /* 0xfffff03c1e0079a6 */ /* 0x0003e8000c12ff0c */
[----:B------:R-:W3:Y:S01]  /*18a0*/  LDG.E.64 R48, desc[UR12][R46.64] ;  /* 0x0000000c2e307981 */ /* 0x000ee2000c1e1b00 */
[----:B--2---:R-:W-:Y:S01]  /*18b0*/  IMAD.WIDE R54, R42, 0x8, R46 ;  /* 0x000000082a367825 */ /* 0x004fe200078e022e */
[----:B---3--:R-:W-:-:S02]  /*18c0*/  DMUL R50, R6, R48 ;  /* 0x0000003006327228 */ /* 0x008fc40000000000 */
        /* <DEDUP_REMOVED lines=17> */
[----:B------:R-:W-:Y:S04]  /*19e0*/  REDG.E.ADD.F64.RN.STRONG.GPU desc[UR12][R30.64+0x8], R50 ;  /* 0x000008321e0079a6 */ /* 0x000fe8000c12ff0c */
[----:B------:R-:W2:Y:S01]  /*19f0*/  LDG.E.64 R54, desc[UR12][R52.64] ;  /* 0x0000000c34367981 */ /* 0x000ea2000c1e1b00 */
[----:B-1----:R-:W-:Y:S01]  /*1a00*/  IMAD.WIDE R44, R42, 0x8, R52 ;  /* 0x000000082a2c7825 */ /* 0x002fe200078e0234 */
[----:B--2---:R-:W-:-:S02]  /*1a10*/  DMUL R56, R6, R54 ;  /* 0x0000003606387228 */ /* 0x004fc40000000000 */
[----:B------:R1:W-:Y:S01]  /*1a20*/  REDG.E.ADD.F64.RN.STRONG.GPU desc[UR12][R26.64+0x10], R54 ;  /* 0x000010361a0079a6 */ /* 0x0003e2000c12ff0c */
[----:B------:R-:W-:-:S04]  /*1a30*/  DMUL R58, R24, R54 ;  /* 0x00000036183a7228 */ /* 0x000fc80000000000 */
[----:B------:R2:W-:Y:S04]  /*1a40*/  REDG.E.ADD.F64.RN.STRONG.GPU desc[UR12][R28.64+0x10], R56 ;  /* 0x000010381c0079a6 */ /* 0x0005e8000c12ff0c */
[----:B------:R2:W-:Y:S04]  /*1a50*/  REDG.E.ADD.F64.RN.STRONG.GPU desc[UR12][R30.64+0x10], R58 ;  /* 0x0000103a1e0079a6 */ /* 0x0005e8000c12ff0c */
[----:B------:R-:W3:Y:S01]  /*1a60*/  LDG.E.64 R44, desc[UR12][R44.64] ;  /* 0x0000000c2c2c7981 */ /* 0x000ee2000c1e1b00 */
[----:B------:R-:W-:-:S05]  /*1a70*/  VIADD R43, R43, 0x8 ;  /* 0x000000082b2b7836 */ /* 0x000fca0000000000 */
[----:B------:R-:W-:Y:S02]  /*1a80*/  ISETP.NE.AND P0, PT, R43, RZ, PT ;  /* 0x000000ff2b00720c */ /* 0x000fe40003f05270 */
[----:B-1----:R-:W-:Y:S02]  /*1a90*/  IADD3 R54, P3, PT, R26, 0x40, RZ ;  /* 0x000000401a367810 */ /* 0x002fe40007f7e0ff */
[----:B------:R-:W-:Y:S02]  /*1aa0*/  IADD3 R52, P4, PT, R28, 0x40, RZ ;  /* 0x000000401c347810 */ /* 0x000fe40007f9e0ff */
[----:B------:R-:W-:Y:S01]  /*1ab0*/  IADD3 R50, P5, PT, R30, 0x40, RZ ;  /* 0x000000401e327810 */ /* 0x000fe20007fbe0ff */
[----:B------:R-:W-:Y:S02]  /*1ac0*/  IMAD.X R55, RZ, RZ, R27, P3 ;  /* 0x000000ffff377224 */ /* 0x000fe400018e061b */
[----:B------:R-:W-:Y:S01]  /*1ad0*/  IMAD.X R53, RZ, RZ, R29, P4 ;  /* 0x000000ffff357224 */ /* 0x000fe200020e061d */
[----:B------:R-:W-:Y:S01]  /*1ae0*/  IADD3.X R51, PT, PT, RZ, R31, RZ, P5, !PT ;  /* 0x0000001fff337210 */ /* 0x000fe20002ffe4ff */
[----:B------:R-:W-:Y:S01]  /*1af0*/  IMAD R23, R42, 0x8, R23 ;  /* 0x000000082a177824 */ /* 0x000fe200078e0217 */
[-C--:B---3--:R-:W-:Y:S01]  /*1b00*/  DMUL R46, R6, R44.reuse ;  /* 0x0000002c062e7228 */ /* 0x088fe20000000000 */
[----:B------:R2:W-:Y:S01]  /*1b10*/  REDG.E.ADD.F64.RN.STRONG.GPU desc[UR12][R26.64+0x18], R44 ;  /* 0x0000182c1a0079a6 */ /* 0x0005e2000c12ff0c */
[----:B------:R-:W-:-:S05]  /*1b20*/  DMUL R48, R24, R44 ;  /* 0x0000002c18307228 */ /* 0x000fca0000000000 */
[----:B------:R2:W-:Y:S04]  /*1b30*/  REDG.E.ADD.F64.RN.STRONG.GPU desc[UR12][R28.64+0x18], R46 ;  /* 0x0000182e1c0079a6 */ /* 0x0005e8000c12ff0c */
[----:B------:R2:W-:Y:S01]  /*1b40*/  REDG.E.ADD.F64.RN.STRONG.GPU desc[UR12][R30.64+0x18], R48 ;  /* 0x000018301e0079a6 */ /* 0x0005e2000c12ff0c */
[----:B------:R-:W-:Y:S05]  /*1b50*/  @P0 BRA `(.L_x_26) ;  /* 0xfffffff800d40947 */ /* 0x000fea000383ffff */
[----:B------:R-:W-:Y:S05]  /*1b60*/  BSYNC B1 ;  /* 0x0000000000017941 */ /* 0x000fea0003800000 */
.L_x_25:
[----:B------:R-:W-:-:S13]  /*1b70*/  ISETP.NE.AND P0, PT, R13, RZ, PT ;  /* 0x000000ff0d00720c */ /* 0x000fda0003f05270 */
[----:B------:R-:W-:Y:S05]  /*1b80*/  @!P0 BRA `(.L_x_27) ;  /* 0x0000000400608947 */ /* 0x000fea0003800000 */
[----:B------:R-:W-:Y:S01]  /*1b90*/  VIADD R23, R13, 0xffffffff ;  /* 0xffffffff0d177836 */ /* 0x000fe20000000000 */
[----:B------:R-:W-:-:S04]  /*1ba0*/  LOP3.LUT P3, R60, R5, 0x3, RZ, 0xc0, !PT ;  /* 0x00000003053c7812 */ /* 0x000fc8000786c0ff */
[----:B------:R-:W-:-:S13]  /*1bb0*/  ISETP.GE.U32.AND P0, PT, R23, 0x3, PT ;  /* 0x000000031700780c */ /* 0x000fda0003f06070 */
[----:B------:R-:W-:Y:S05]  /*1bc0*/  @!P0 BRA `(.L_x_28) ;  /* 0x0000000000988947 */ /* 0x000fea0003800000 */
[----:B------:R-:W1:Y:S08]  /*1bd0*/  LDC R61, c[0x0][0x39c] ;  /* 0x0000e700ff3d7b82 */ /* 0x000e700000000800 */
[----:B------:R-:W3:Y:S08]  /*1be0*/  LDC.64 R42, c[0x0][0x388] ;  /* 0x0000e200ff2a7b82 */ /* 0x000ef00000000a00 */
[----:B--2---:R-:W2:Y:S01]  /*1bf0*/  LDC.64 R26, c[0x0][0x410] ;  /* 0x00010400ff1a7b82 */ /* 0x004ea20000000a00 */
[----:B-1----:R-:W-:-:S07]  /*1c00*/  IMAD R23, R21, R61, R4 ;  /* 0x0000003d15177224 */ /* 0x002fce00078e0204 */
[----:B------:R-:W1:Y:S01]  /*1c10*/  LDC.64 R28, c[0x0][0x418] ;  /* 0x00010600ff1c7b82 */ /* 0x000e620000000a00 */
[----:B---3--:R-:W-:-:S07]  /*1c20*/  IMAD.WIDE R42, R23, 0x8, R42 ;  /* 0x00000008172a7825 */ /* 0x008fce00078e022a */
[----:B------:R-:W3:Y:S01]  /*1c30*/  LDC.64 R30, c[0x0][0x420] ;  /* 0x00010800ff1e7b82 */ /* 0x000ee20000000a00 */
[----:B------:R-:W4:Y:S01]  /*1c40*/  LDG.E.64 R44, desc[UR12][R42.64] ;  /* 0x0000000c2a2c7981 */ /* 0x000f22000c1e1b00 */
[----:B------:R-:W-:-:S04]  /*1c50*/  IMAD.WIDE R50, R61, 0x8, R42 ;  /* 0x000000083d327825 */ /* 0x000fc800078e022a */
[----:B--2---:R-:W-:-:S04]  /*1c60*/  IMAD.WIDE.U32 R26, R21, 0x8, R26 ;  /* 0x00000008151a7825 */ /* 0x004fc800078e001a */
[----:B-1----:R-:W-:-:S04]  /*1c70*/  IMAD.WIDE.U32 R28, R21, 0x8, R28 ;  /* 0x00000008151c7825 */ /* 0x002fc800078e001c */
[----:B---3--:R-:W-:Y:S01]  /*1c80*/  IMAD.WIDE.U32 R30, R21, 0x8, R30 ;  /* 0x00000008151e7825 */ /* 0x008fe200078e001e */
[-C--:B----4-:R-:W-:Y:S01]  /*1c90*/  DMUL R46, R6, R44.reuse ;  /* 0x0000002c062e7228 */ /* 0x090fe20000000000 */
[----:B------:R-:W-:Y:S01]  /*1ca0*/  REDG.E.ADD.F64.RN.STRONG.GPU desc[UR12][R26.64], R44 ;  /* 0x0000002c1a0079a6 */ /* 0x000fe2000c12ff0c */
[----:B------:R-:W-:-:S05]  /*1cb0*/  DMUL R48, R24, R44 ;  /* 0x0000002c18307228 */ /* 0x000fca0000000000 */
[----:B------:R-:W-:Y:S04]  /*1cc0*/  REDG.E.ADD.F64.RN.STRONG.GPU desc[UR12][R28.64], R46 ;  /* 0x0000002e1c0079a6 */ /* 0x000fe8000c12ff0c */
[----:B------:R1:W-:Y:S04]  /*1cd0*/  REDG.E.ADD.F64.RN.STRONG.GPU desc[UR12][R30.64], R48 ;  /* 0x000000301e0079a6 */ /* 0x0003e8000c12ff0c */
[----:B------:R-:W2:Y:S01]  /*1ce0*/  LDG.E.64 R42, desc[UR12][R50.64] ;  /* 0x0000000c322a7981 */ /* 0x000ea2000c1e1b00 */
[----:B------:R-:W-:Y:S01]  /*1cf0*/  IMAD.WIDE R56, R61, 0x8, R50 ;  /* 0x000000083d387825 */ /* 0x000fe200078e0232 */
[----:B--2---:R-:W-:-:S02]  /*1d00*/  DMUL R52, R6, R42 ;  /* 0x0000002a06347228 */ /* 0x004fc40000000000 */
[----:B------:R2:W-:Y:S01]  /*1d10*/  REDG.E.ADD.F64.RN.STRONG.GPU desc[UR12][R26.64+0x8], R42 ;  /* 0x0000082a1a0079a6 */ /* 0x0005e2000c12ff0c */
[----:B------:R-:W-:-:S04]  /*1d20*/  DMUL R54, R24, R42 ;  /* 0x0000002a18367228 */ /* 0x000fc80000000000 */
[----:B------:R3:W-:Y:S04]  /*1d30*/  REDG.E.ADD.F64.RN.STRONG.GPU desc[UR12][R28.64+0x8], R52 ;  /* 0x000008341c0079a6 */ /* 0x0007e8000c12ff0c */
[----:B------:R3:W-:Y:S04]  /*1d40*/  REDG.E.ADD.F64.RN.STRONG.GPU desc[UR12][R30.64+0x8], R54 ;  /* 0x000008361e0079a6 */ /* 0x0007e8000c12ff0c */
[----:B------:R-:W4:Y:S01]  /*1d50*/  LDG.E.64 R58, desc[UR12][R56.64] ;  /* 0x0000000c383a7981 */ /* 0x000f22000c1e1b00 */
[----:B-1----:R-:W-:Y:S01]  /*1d60*/  IMAD.WIDE R48, R61, 0x8, R56 ;  /* 0x000000083d307825 */ /* 0x002fe200078e0238 */
[----:B----4-:R-:W-:-:S02]  /*1d70*/  DMUL R44, R6, R58 ;  /* 0x0000003a062c7228 */ /* 0x010fc40000000000 */
[----:B------:R3:W-:Y:S01]  /*1d80*/  REDG.E.ADD.F64.RN.STRONG.GPU desc[UR12][R26.64+0x10], R58 ;  /* 0x0000103a1a0079a6 */ /* 0x0007e2000c12ff0c */
[----:B------:R-:W-:-:S04]  /*1d90*/  DMUL R46, R24, R58 ;  /* 0x0000003a182e7228 */ /* 0x000fc80000000000 */
[----:B------:R3:W-:Y:S04]  /*1da0*/  REDG.E.ADD.F64.RN.STRONG.GPU desc[UR12][R28.64+0x10], R44 ;  /* 0x0000102c1c0079a6 */ /* 0x0007e8000c12ff0c */
[----:B------:R3:W-:Y:S04]  /*1db0*/  REDG.E.ADD.F64.RN.STRONG.GPU desc[UR12][R30.64+0x10], R46 ;  /* 0x0000102e1e0079a6 */ /* 0x0007e8000c12ff0c */
[----:B------:R-:W2:Y:S02]  /*1dc0*/  LDG.E.64 R48, desc[UR12][R48.64] ;  /* 0x0000000c30307981 */ /* 0x000ea4000c1e1b00 */
[----:B--2---:R-:W-:-:S02]  /*1dd0*/  DMUL R42, R6, R48 ;  /* 0x00000030062a7228 */ /* 0x004fc40000000000 */
[----:B------:R3:W-:Y:S01]  /*1de0*/  REDG.E.ADD.F64.RN.STRONG.GPU desc[UR12][R26.64+0x18], R48 ;  /* 0x000018301a0079a6 */ /* 0x0007e2000c12ff0c */
[----:B------:R-:W-:-:S04]  /*1df0*/  DMUL R50, R24, R48 ;  /* 0x0000003018327228 */ /* 0x000fc80000000000 */
[----:B------:R3:W-:Y:S04]  /*1e00*/  REDG.E.ADD.F64.RN.STRONG.GPU desc[UR12][R28.64+0x18], R42 ;  /* 0x0000182a1c0079a6 */ /* 0x0007e8000c12ff0c */
[----:B------:R3:W-:Y:S01]  /*1e10*/  REDG.E.ADD.F64.RN.STRONG.GPU desc[UR12][R30.64+0x18], R50 ;  /* 0x000018321e0079a6 */ /* 0x0007e2000c12ff0c */
[----:B------:R-:W-:-:S07]  /*1e20*/  VIADD R21, R21, 0x4 ;  /* 0x0000000415157836 */ /* 0x000fce0000000000 */
.L_x_28:
[----:B------:R-:W-:Y:S05]  /*1e30*/  @!P3 BRA `(.L_x_27) ;  /* 0x0000000000b4b947 */ /* 0x000fea0003800000 */
[----:B------:R-:W-:Y:S02]  /*1e40*/  ISETP.NE.AND P0, PT, R60, 0x1, PT ;  /* 0x000000013c00780c */ /* 0x000fe40003f05270 */
[----:B------:R-:W-:-:S04]  /*1e50*/  LOP3.LUT R23, R5, 0x1, RZ, 0xc0, !PT ;  /* 0x0000000105177812 */ /* 0x000fc800078ec0ff */
[----:B------:R-:W-:-:S07]  /*1e60*/  ISETP.NE.U32.AND P3, PT, R23, 0x1, PT ;  /* 0x000000011700780c */ /* 0x000fce0003f65070 */
[----:B------:R-:W-:Y:S06]  /*1e70*/  @!P0 BRA `(.L_x_29) ;  /* 0x0000000000608947 */ /* 0x000fec0003800000 */
[----:B---3--:R-:W1:Y:S08]  /*1e80*/  LDC R55, c[0x0][0x39c] ;  /* 0x0000e700ff377b82 */ /* 0x008e700000000800 */
[----:B--2---:R-:W2:Y:S08]  /*1e90*/  LDC.64 R26, c[0x0][0x388] ;  /* 0x0000e200ff1a7b82 */ /* 0x004eb00000000a00 */
[----:B------:R-:W3:Y:S01]  /*1ea0*/  LDC.64 R30, c[0x0][0x410] ;  /* 0x00010400ff1e7b82 */ /* 0x000ee20000000a00 */
[----:B-1----:R-:W-:-:S07]  /*1eb0*/  IMAD R43, R21, R55, R4 ;  /* 0x00000037152b7224 */ /* 0x002fce00078e0204 */
[----:B------:R-:W1:Y:S01]  /*1ec0*/  LDC.64 R44, c[0x0][0x418] ;  /* 0x00010600ff2c7b82 */ /* 0x000e620000000a00 */
[----:B--2---:R-:W-:-:S07]  /*1ed0*/  IMAD.WIDE R42, R43, 0x8, R26 ;  /* 0x000000082b2a7825 */ /* 0x004fce00078e021a */
[----:B------:R-:W2:Y:S01]  /*1ee0*/  LDC.64 R46, c[0x0][0x420] ;  /* 0x00010800ff2e7b82 */ /* 0x000ea20000000a00 */
[----:B------:R-:W4:Y:S01]  /*1ef0*/  LDG.E.64 R26, desc[UR12][R42.64] ;  /* 0x0000000c2a1a7981 */ /* 0x000f22000c1e1b00 */
[----:B------:R-:W-:-:S04]  /*1f00*/  IMAD.WIDE R54, R55, 0x8, R42 ;  /* 0x0000000837367825 */ /* 0x000fc800078e022a */
[----:B---3--:R-:W-:-:S04]  /*1f10*/  IMAD.WIDE.U32 R48, R21, 0x8, R30 ;  /* 0x0000000815307825 */ /* 0x008fc800078e001e */
[----:B-1----:R-:W-:-:S04]  /*1f20*/  IMAD.WIDE.U32 R50, R21, 0x8, R44 ;  /* 0x0000000815327825 */ /* 0x002fc800078e002c */
[----:B--2---:R-:W-:Y:S01]  /*1f30*/  IMAD.WIDE.U32 R52, R21, 0x8, R46 ;  /* 0x0000000815347825 */ /* 0x004fe200078e002e */
[-C--:B----4-:R-:W-:Y:S01]  /*1f40*/  DMUL R28, R6, R26.reuse ;  /* 0x0000001a061c7228 */ /* 0x090fe20000000000 */
[----:B------:R1:W-:Y:S01]  /*1f50*/  REDG.E.ADD.F64.RN.STRONG.GPU desc[UR12][R48.64], R26 ;  /* 0x0000001a300079a6 */ /* 0x0003e2000c12ff0c */
[----:B------:R-:W-:-:S05]  /*1f60*/  DMUL R30, R24, R26 ;  /* 0x0000001a181e7228 */ /* 0x000fca0000000000 */
        /* <DEDUP_REMOVED lines=8> */
[----:B------:R-:W-:-:S07]  /*1ff0*/  IADD3 R21, PT, PT, R21, 0x2, RZ ;  /* 0x0000000215157810 */ /* 0x000fce0007ffe0ff */
.L_x_29:
[----:B------:R-:W-:Y:S05]  /*2000*/  @P3 BRA `(.L_x_27) ;  /* 0x0000000000403947 */ /* 0x000fea0003800000 */
[----:B-123--:R-:W1:Y:S01]  /*2010*/  LDC.64 R26, c[0x0][0x388] ;  /* 0x0000e200ff1a7b82 */ /* 0x00ee620000000a00 */
[----:B------:R-:W2:Y:S07]  /*2020*/  LDCU UR4, c[0x0][0x39c] ;  /* 0x00007380ff0477ac */ /* 0x000eae0008000800 */
[----:B------:R-:W3:Y:S08]  /*2030*/  LDC.64 R30, c[0x0][0x410] ;  /* 0x00010400ff1e7b82 */ /* 0x000ef00000000a00 */
[----:B------:R-:W4:Y:S01]  /*2040*/  LDC.64 R44, c[0x0][0x418] ;  /* 0x00010600ff2c7b82 */ /* 0x000f220000000a00 */
[----:B--2---:R-:W-:-:S04]  /*2050*/  IMAD R23, R21, UR4, R4 ;  /* 0x0000000415177c24 */ /* 0x004fc8000f8e0204 */
[----:B-1----:R-:W-:-:S03]  /*2060*/  IMAD.WIDE R26, R23, 0x8, R26 ;  /* 0x00000008171a7825 */ /* 0x002fc600078e021a */
[----:B------:R-:W1:Y:S03]  /*2070*/  LDC.64 R46, c[0x0][0x420] ;  /* 0x00010800ff2e7b82 */ /* 0x000e660000000a00 */
[----:B------:R-:W2:Y:S02]  /*2080*/  LDG.E.64 R26, desc[UR12][R26.64] ;  /* 0x0000000c1a1a7981 */ /* 0x000ea4000c1e1b00 */
[-C--:B--2---:R-:W-:Y:S01]  /*2090*/  DMUL R28, R6, R26.reuse ;  /* 0x0000001a061c7228 */ /* 0x084fe20000000000 */
[----:B---3--:R-:W-:Y:S01]  /*20a0*/  IMAD.WIDE.U32 R6, R21, 0x8, R30 ;  /* 0x0000000815067825 */ /* 0x008fe200078e001e */
[----:B------:R-:W-:-:S03]  /*20b0*/  DMUL R42, R24, R26 ;  /* 0x0000001a182a7228 */ /* 0x000fc60000000000 */
[C---:B----4-:R-:W-:Y:S01]  /*20c0*/  IMAD.WIDE.U32 R24, R21.reuse, 0x8, R44 ;  /* 0x0000000815187825 */ /* 0x050fe200078e002c */
[----:B------:R4:W-:Y:S03]  /*20d0*/  REDG.E.ADD.F64.RN.STRONG.GPU desc[UR12][R6.64], R26 ;  /* 0x0000001a060079a6 */ /* 0x0009e6000c12ff0c */
[----:B-1----:R-:W-:Y:S01]  /*20e0*/  IMAD.WIDE.U32 R30, R21, 0x8, R46 ;  /* 0x00000008151e7825 */ /* 0x002fe200078e002e */
[----:B------:R4:W-:Y:S04]  /*20f0*/  REDG.E.ADD.F64.RN.STRONG.GPU desc[UR12][R24.64], R28 ;  /* 0x0000001c180079a6 */ /* 0x0009e8000c12ff0c */
[----:B------:R4:W-:Y:S02]  /*2100*/  REDG.E.ADD.F64.RN.STRONG.GPU desc[UR12][R30.64], R42 ;  /* 0x0000002a1e0079a6 */ /* 0x0009e4000c12ff0c */
.L_x_27:
[----:B------:R-:W5:Y:S01]  /*2110*/  LDCU UR4, c[0x0][0x39c] ;  /* 0x00007380ff0477ac */ /* 0x000f620008000800 */
[----:B------:R-:W-:-:S05]  /*2120*/  IMAD.IADD R4, R19, 0x1, R4 ;  /* 0x0000000113047824 */ /* 0x000fca00078e0204 */
[----:B-----5:R-:W-:-:S13]  /*2130*/  ISETP.GE.AND P0, PT, R4, UR4, PT ;  /* 0x0000000404007c0c */ /* 0x020fda000bf06270 */
[----:B------:R-:W-:Y:S05]  /*2140*/  @!P0 BRA `(.L_x_30) ;  /* 0xfffffff000e88947 */ /* 0x000fea000383ffff */
.L_x_24:
[----:B------:R-:W-:Y:S05]  /*2150*/  BSYNC B0 ;  /* 0x0000000000007941 */ /* 0x000fea0003800000 */
.L_x_23:
[----:B------:R-:W-:-:S04]  /*2160*/  UISETP.NE.U32.AND UP0, UPT, UR15, URZ, UPT ;  /* 0x000000ff0f00728c */ /* 0x000fc8000bf05070 */
[----:B------:R-:W-:-:S09]  /*2170*/  UISETP.NE.AND.EX UP0, UPT, UR16, URZ, UPT, UP0 ;  /* 0x000000ff1000728c */ /* 0x000fd2000bf05300 */
[----:B------:R-:W-:Y:S05]  /*2180*/  BRA.U !UP0, `(.L_x_31) ;  /* 0x0000006508747547 */ /* 0x000fea000b800000 */
[----:B------:R-:W-:Y:S01]  /*2190*/  UMOV UR4, 0xffffffff ;  /* 0xffffffff00047882 */ /* 0x000fe20000000000 */
[----:B------:R-:W-:Y:S02]  /*21a0*/  ISETP.NE.AND P0, PT, R18, RZ, PT ;  /* 0x000000ff1200720c */ /* 0x000fe40003f05270 */
[----:B------:R-:W-:Y:S11]  /*21b0*/  BRA.DIV UR4, `(.L_x_32) ;  /* 0x0000006604f47947 */ /* 0x000ff6000b800000 */
[----:B------:R-:W-:Y:S06]  /*21c0*/  BAR.SYNC.DEFER_BLOCKING 0x0 ;  /* 0x0000000000007b1d */ /* 0x000fec0000010000 */
.L_x_158:
[----:B------:R-:W-:Y:S01]  /*21d0*/  BSSY B0, `(.L_x_33) ;  /* 0x0000018000007945 */ /* 0x000fe20003800000 */
[----:B------:R-:W-:-:S03]  /*21e0*/  ISETP.GE.AND P3, PT, R22, R5, PT ;  /* 0x000000051600720c */ /* 0x000fc60003f66270 */
[----:B------:R-:W-:Y:S10]  /*21f0*/  @P0 BRA `(.L_x_34) ;  /* 0x0000000000540947 */ /* 0x000ff40003800000 */
[----:B------:R-:W5:Y:S01]  /*2200*/  S2R R5, SR_LANEID ;  /* 0x0000000000057919 */ /* 0x000f620000000000 */
[----:B------:R-:W-:Y:S02]  /*2210*/  VOTEU.ANY UR4, UPT, PT ;  /* 0x0000000000047886 */ /* 0x000fe400038e0100 */
[----:B-1--4-:R-:W5:Y:S01]  /*2220*/  FLO.U32 R6, UR4 ;  /* 0x0000000400067d00 */ /* 0x012f6200080e0000 */
[----:B------:R-:W-:Y:S01]  /*2230*/  UPOPC UR5, UR4 ;  /* 0x00000004000572bf */ /* 0x000fe20008000000 */
[----:B-----5:R-:W-:-:S05]  /*2240*/  ISETP.EQ.U32.AND P0, PT, R6, R5, PT ;  /* 0x000000050600720c */ /* 0x020fca0003f02070 */
[----:B------:R-:W-:-:S08]  /*2250*/  IMAD R5, R0, UR5, RZ ;  /* 0x0000000500057c24 */ /* 0x000fd0000f8e02ff */
[----:B------:R-:W-:Y:S06]  /*2260*/  @P0 MEMBAR.ALL.GPU ;  /* 0x0000000000000992 */ /* 0x000fec000000a000 */
[----:B------:R-:W-:-:S00]  /*2270*/  @P0 ERRBAR ;  /* 0x00000000000009ab */ /* 0x000fc00000000000 */
[----:B------:R-:W-:Y:S06]  /*2280*/  @P0 CGAERRBAR ;  /* 0x00000000000005ab */ /* 0x000fec0000000000 */
[----:B------:R-:W4:Y:S01]  /*2290*/  @P0 ATOM.E.ADD.STRONG.GPU PT, R5, desc[UR12][R40.64+0x4], R5 ;  /* 0x800004052805098a */ /* 0x000f2200081ef10c */
[----:B------:R-:W1:Y:S02]  /*22a0*/  S2R R21, SR_LTMASK ;  /* 0x0000000000157919 */ /* 0x000e640000003900 */
[----:B-1----:R-:W-:-:S04]  /*22b0*/  LOP3.LUT R21, R21, UR4, RZ, 0xc0, !PT ;  /* 0x0000000415157c12 */ /* 0x002fc8000f8ec0ff */
[----:B------:R-:W1:Y:S01]  /*22c0*/  POPC R4, R21 ;  /* 0x0000001500047309 */ /* 0x000e620000000000 */
[----:B----4-:R-:W1:Y:S02]  /*22d0*/  SHFL.IDX PT, R7, R5, R6, 0x1f ;  /* 0x00001f0605077589 */ /* 0x010e6400000e0000 */
[----:B-1----:R-:W-:-:S07]  /*22e0*/  IMAD R4, R0, R4, R7 ;  /* 0x0000000400047224 */ /* 0x002fce00078e0207 */
.L_x_35:
[----:B------:R-:W4:Y:S04]  /*22f0*/  LD.E.STRONG.GPU R5, desc[UR12][R40.64+0x4] ;  /* 0x0000040c28057980 */ /* 0x000f28000c10f900 */
[----:B----4-:R-:W-:Y:S01]  /*2300*/  CCTL.IVALL ;  /* 0x00000000ff00798f */ /* 0x010fe20002000000 */
[----:B------:R-:W-:Y:S05]  /*2310*/  YIELD ;  /* 0x0000000000007946 */ /* 0x000fea0003800000 */
[----:B------:R-:W-:-:S04]  /*2320*/  LOP3.LUT R5, R5, R4, RZ, 0x3c, !PT ;  /* 0x0000000405057212 */ /* 0x000fc800078e3cff */
[----:B------:R-:W-:-:S13]  /*2330*/  ISETP.GT.AND P0, PT, R5, -0x1, PT ;  /* 0xffffffff0500780c */ /* 0x000fda0003f04270 */
[----:B------:R-:W-:Y:S05]  /*2340*/  @P0 BRA `(.L_x_35) ;  /* 0xfffffffc00e80947 */ /* 0x000fea000383ffff */
.L_x_34:
[----:B------:R-:W-:Y:S05]  /*2350*/  BSYNC B0 ;  /* 0x0000000000007941 */ /* 0x000fea0003800000 */
.L_x_33:
[----:B------:R-:W-:-:S03]  /*2360*/  UMOV UR4, 0xffffffff ;  /* 0xffffffff00047882 */ /* 0x000fc60000000000 */
[----:B------:R-:W-:Y:S05]  /*2370*/  BRA.DIV UR4, `(.L_x_36) ;  /* 0x0000006604b07947 */ /* 0x000fea000b800000 */
[----:B------:R-:W-:Y:S06]  /*2380*/  BAR.SYNC.DEFER_BLOCKING 0x0 ;  /* 0x0000000000007b1d */ /* 0x000fec0000010000 */
.L_x_161:
[----:B------:R-:W-:Y:S04]  /*2390*/  BSSY.RECONVERGENT B1, `(.L_x_37) ;  /* 0x0000231000017945 */ /* 0x000fe80003800200 */
[----:B------:R-:W-:Y:S05]  /*23a0*/  @P3 BRA `(.L_x_38) ;  /* 0x0000002000bc3947 */ /* 0x000fea0003800000 */
[----:B-1--4-:R-:W1:Y:S01]  /*23b0*/  I2F.U32.RP R6, R19 ;  /* 0x0000001300067306 */ /* 0x012e620000209000 */
[----:B------:R-:W-:Y:S01]  /*23c0*/  IMAD.MOV R7, RZ, RZ, -R19 ;  /* 0x000000ffff077224 */ /* 0x000fe200078e0a13 */
[----:B------:R-:W-:Y:S01]  /*23d0*/  ISETP.NE.U32.AND P4, PT, R19, RZ, PT ;  /* 0x000000ff1300720c */ /* 0x000fe20003f85070 */
[----:B------:R-:W-:Y:S01]  /*23e0*/  BSSY.RECONVERGENT B2, `(.L_x_39) ;  /* 0x00000f8000027945 */ /* 0x000fe20003800200 */
[----:B---3--:R-:W-:-:S04]  /*23f0*/  IMAD.MOV.U32 R52, RZ, RZ, R22 ;  /* 0x000000ffff347224 */ /* 0x008fc800078e0016 */
[----:B-1----:R-:W1:Y:S02]  /*2400*/  MUFU.RCP R6, R6 ;  /* 0x0000000600067308 */ /* 0x002e640000001000 */
[----:B-1----:R-:W-:-:S06]  /*2410*/  VIADD R4, R6, 0xffffffe ;  /* 0x0ffffffe06047836 */ /* 0x002fcc0000000000 */
[----:B------:R1:W3:Y:S02]  /*2420*/  F2I.FTZ.U32.TRUNC.NTZ R5, R4 ;  /* 0x0000000400057305 */ /* 0x0002e4000021f000 */
[----:B-1----:R-:W-:Y:S02]  /*2430*/  HFMA2 R4, -RZ, RZ, 0, 0 ;  /* 0x00000000ff047431 */ /* 0x002fe400000001ff */
[----:B---3--:R-:W-:-:S04]  /*2440*/  IMAD R7, R7, R5, RZ ;  /* 0x0000000507077224 */ /* 0x008fc800078e02ff */
[----:B------:R-:W-:-:S06]  /*2450*/  IMAD.HI.U32 R7, R5, R7, R4 ;  /* 0x0000000705077227 */ /* 0x000fcc00078e0004 */
[----:B------:R-:W-:-:S04]  /*2460*/  IMAD.HI.U32 R7, R7, R14, RZ ;  /* 0x0000000e07077227 */ /* 0x000fc800078e00ff */
[----:B------:R-:W-:-:S04]  /*2470*/  IMAD.MOV R5, RZ, RZ, -R7 ;  /* 0x000000ffff057224 */ /* 0x000fc800078e0a07 */
[----:B------:R-:W-:-:S05]  /*2480*/  IMAD R24, R19, R5, R14 ;  /* 0x0000000513187224 */ /* 0x000fca00078e020e */
[----:B------:R-:W-:-:S13]  /*2490*/  ISETP.GE.U32.AND P0, PT, R24, R19, PT ;  /* 0x000000131800720c */ /* 0x000fda0003f06070 */
[----:B------:R-:W-:Y:S02]  /*24a0*/  @P0 IMAD.IADD R24, R24, 0x1, -R19 ;  /* 0x0000000118180824 */ /* 0x000fe400078e0a13 */
[----:B------:R-:W-:-:S03]  /*24b0*/  @P0 VIADD R7, R7, 0x1 ;  /* 0x0000000107070836 */ /* 0x000fc60000000000 */
[----:B------:R-:W-:-:S13]  /*24c0*/  ISETP.GE.U32.AND P3, PT, R24, R19, PT ;  /* 0x000000131800720c */ /* 0x000fda0003f66070 */
[----:B------:R-:W-:Y:S02]  /*24d0*/  @P3 IADD3 R7, PT, PT, R7, 0x1, RZ ;  /* 0x0000000107073810 */ /* 0x000fe40007ffe0ff */
[----:B------:R-:W-:-:S05]  /*24e0*/  @!P4 LOP3.LUT R7, RZ, R19, RZ, 0x33, !PT ;  /* 0x00000013ff07c212 */ /* 0x000fca00078e33ff */
[----:B------:R-:W-:-:S05]  /*24f0*/  IMAD.IADD R24, R16, 0x1, R7 ;  /* 0x0000000110187824 */ /* 0x000fca00078e0207 */
[----:B------:R-:W-:-:S04]  /*2500*/  LOP3.LUT R50, R24, 0x3, RZ, 0xc0, !PT ;  /* 0x0000000318327812 */ /* 0x000fc800078ec0ff */
[----:B------:R-:W-:-:S13]  /*2510*/  ISETP.NE.AND P0, PT, R50, 0x3, PT ;  /* 0x000000033200780c */ /* 0x000fda0003f05270 */
[----:B------:R-:W-:Y:S05]  /*2520*/  @!P0 BRA `(.L_x_40) ;  /* 0x0000000c008c8947 */ /* 0x000fea0003800000 */
[----:B------:R-:W3:Y:S01]  /*2530*/  LDG.E.64 R4, desc[UR12][R36.64] ;  /* 0x0000000c24047981 */ /* 0x000ee2000c1e1b00 */
[----:B------:R-:W3:Y:S03]  /*2540*/  LDCU.64 UR8, c[0x0][0x3a0] ;  /* 0x00007400ff0877ac */ /* 0x000ee60008000a00 */
[----:B--2---:R-:W2:Y:S04]  /*2550*/  LDG.E.64 R26, desc[UR12][R34.64] ;  /* 0x0000000c221a7981 */ /* 0x004ea8000c1e1b00 */
[----:B------:R-:W4:Y:S01]  /*2560*/  LDG.E.64 R28, desc[UR12][R38.64] ;  /* 0x0000000c261c7981 */ /* 0x000f22000c1e1b00 */
[----:B------:R-:W-:Y:S01]  /*2570*/  UMOV UR4, 0xc2f8f359 ;  /* 0xc2f8f35900047882 */ /* 0x000fe20000000000 */
[----:B------:R-:W-:Y:S01]  /*2580*/  UMOV UR5, 0x1a56e1f ;  /* 0x01a56e1f00057882 */ /* 0x000fe20000000000 */
[----:B------:R-:W-:Y:S01]  /*2590*/  BSSY.RECONVERGENT B3, `(.L_x_41) ;  /* 0x0000020000037945 */ /* 0x000fe20003800200 */
[----:B------:R-:W-:Y:S01]  /*25a0*/  UMOV UR6, UR5 ;  /* 0x0000000500067c82 */ /* 0x000fe20008000000 */
[----:B------:R-:W-:-:S02]  /*25b0*/  IMAD.IADD R52, R22, 0x1, R19 ;  /* 0x0000000116347824 */ /* 0x000fc400078e0213 */
[----:B------:R-:W-:Y:S01]  /*25c0*/  IMAD.U32 R21, RZ, RZ, UR6 ;  /* 0x00000006ff157e24 */ /* 0x000fe2000f8e00ff */
[----:B---3--:R-:W-:Y:S02]  /*25d0*/  DMUL R4, R4, UR8 ;  /* 0x0000000804047c28 */ /* 0x008fe40008000000 */
[----:B--2---:R-:W-:-:S06]  /*25e0*/  DMUL R66, R26, UR8 ;  /* 0x000000081a427c28 */ /* 0x004fcc0008000000 */
[----:B------:R-:W-:Y:S02]  /*25f0*/  DSETP.MAX.AND P0, P3, R4, UR4, PT ;  /* 0x0000000404007e2a */ /* 0x000fe4000bb0f000 */
[----:B------:R-:W-:Y:S01]  /*2600*/  MOV R6, R5 ;  /* 0x0000000500067202 */ /* 0x000fe20000000f00 */
[----:B----4-:R-:W-:-:S03]  /*2610*/  DMUL R28, R28, UR8 ;  /* 0x000000081c1c7c28 */ /* 0x010fc60008000000 */
[----:B------:R-:W-:Y:S02]  /*2620*/  FSEL R7, R6, UR6, P0 ;  /* 0x0000000606077c08 */ /* 0x000fe40008000000 */
[----:B------:R-:W-:Y:S01]  /*2630*/  SEL R6, R4, UR4, P0 ;  /* 0x0000000404067c07 */ /* 0x000fe20008000000 */
[----:B------:R-:W-:-:S05]  /*2640*/  IMAD.MOV.U32 R4, RZ, RZ, 0x1 ;  /* 0x00000001ff047424 */ /* 0x000fca00078e00ff */
[----:B------:R-:W-:Y:S02]  /*2650*/  @P3 LOP3.LUT R7, R21, 0x80000, RZ, 0xfc, !PT ;  /* 0x0008000015073812 */ /* 0x000fe400078efcff */
[----:B------:R-:W-:Y:S02]  /*2660*/  FSETP.GEU.AND P3, PT, |R67|, 6.5827683646048100446e-37, PT ;  /* 0x036000004300780b */ /* 0x000fe40003f6e200 */
[----:B------:R-:W1:Y:S02]  /*2670*/  MUFU.RCP64H R5, R7 ;  /* 0x0000000700057308 */ /* 0x000e640000001800 */
[----:B-1----:R-:W-:-:S08]  /*2680*/  DFMA R30, -R6, R4, 1 ;  /* 0x3ff00000061e742b */ /* 0x002fd00000000104 */
[----:B------:R-:W-:-:S08]  /*2690*/  DFMA R30, R30, R30, R30 ;  /* 0x0000001e1e1e722b */ /* 0x000fd0000000001e */
[----:B------:R-:W-:-:S08]  /*26a0*/  DFMA R30, R4, R30, R4 ;  /* 0x0000001e041e722b */ /* 0x000fd00000000004 */
[----:B------:R-:W-:-:S08]  /*26b0*/  DFMA R4, -R6, R30, 1 ;  /* 0x3ff000000604742b */ /* 0x000fd0000000011e */
[----:B------:R-:W-:-:S08]  /*26c0*/  DFMA R4, R30, R4, R30 ;  /* 0x000000041e04722b */ /* 0x000fd0000000001e */
[----:B------:R-:W-:-:S08]  /*26d0*/  DMUL R26, R66, R4 ;  /* 0x00000004421a7228 */ /* 0x000fd00000000000 */
[----:B------:R-:W-:-:S08]  /*26e0*/  DFMA R30, -R6, R26, R66 ;  /* 0x0000001a061e722b */ /* 0x000fd00000000142 */
[----:B------:R-:W-:-:S10]  /*26f0*/  DFMA R4, R4, R30, R26 ;  /* 0x0000001e0404722b */ /* 0x000fd4000000001a */
[----:B------:R-:W-:-:S05]  /*2700*/  FFMA R21, RZ, R7, R5 ;  /* 0x00000007ff157223 */ /* 0x000fca0000000005 */
[----:B------:R-:W-:-:S13]  /*2710*/  FSETP.GT.AND P0, PT, |R21|, 1.469367938527859385e-39, PT ;  /* 0x001000001500780b */ /* 0x000fda0003f04200 */
[----:B------:R-:W-:Y:S05]  /*2720*/  @P0 BRA P3, `(.L_x_42) ;  /* 0x0000000000180947 */ /* 0x000fea0001800000 */
[----:B------:R-:W-:Y:S01]  /*2730*/  IMAD.MOV.U32 R70, RZ, RZ, R6 ;  /* 0x000000ffff467224 */ /* 0x000fe200078e0006 */
[----:B------:R-:W-:Y:S02]  /*2740*/  MOV R69, R7 ;  /* 0x0000000700457202 */ /* 0x000fe40000000f00 */
[----:B------:R-:W-:-:S07]  /*2750*/  MOV R26, 0x2770 ;  /* 0x00002770001a7802 */ /* 0x000fce0000000f00 */
[----:B0-----:R-:W-:Y:S05]  /*2760*/  CALL.REL.NOINC `($__internal_0_$__cuda_sm20_div_rn_f64_full) ;  /* 0x0000006400e87944 */ /* 0x001fea0003c00000 */
[----:B------:R-:W-:Y:S02]  /*2770*/  IMAD.MOV.U32 R4, RZ, RZ, R76 ;  /* 0x000000ffff047224 */ /* 0x000fe400078e004c */
[----:B------:R-:W-:-:S07]  /*2780*/  IMAD.MOV.U32 R5, RZ, RZ, R77 ;  /* 0x000000ffff057224 */ /* 0x000fce00078e004d */
.L_x_42:
[----:B------:R-:W-:Y:S05]  /*2790*/  BSYNC.RECONVERGENT B3 ;  /* 0x0000000000037941 */ /* 0x000fea0003800200 */
.L_x_41:
[----:B------:R-:W1:Y:S01]  /*27a0*/  MUFU.RCP64H R27, R7 ;  /* 0x00000007001b7308 */ /* 0x000e620000001800 */
[----:B------:R-:W-:Y:S01]  /*27b0*/  IMAD.MOV.U32 R26, RZ, RZ, 0x1 ;  /* 0x00000001ff1a7424 */ /* 0x000fe200078e00ff */
[----:B------:R-:W-:Y:S01]  /*27c0*/  FSETP.GEU.AND P3, PT, |R29|, 6.5827683646048100446e-37, PT ;  /* 0x036000001d00780b */ /* 0x000fe20003f6e200 */
[----:B------:R-:W-:Y:S04]  /*27d0*/  BSSY.RECONVERGENT B3, `(.L_x_43) ;  /* 0x0000012000037945 */ /* 0x000fe80003800200 */
        /* <DEDUP_REMOVED lines=11> */
[----:B------:R-:W-:Y:S01]  /*2890*/  MOV R66, R28 ;  /* 0x0000001c00427202 */ /* 0x000fe20000000f00 */
[----:B------:R-:W-:Y:S01]  /*28a0*/  IMAD.MOV.U32 R67, RZ, RZ, R29 ;  /* 0x000000ffff437224 */ /* 0x000fe200078e001d */
[----:B------:R-:W-:Y:S01]  /*28b0*/  MOV R26, 0x28f0 ;  /* 0x000028f0001a7802 */ /* 0x000fe20000000f00 */
[----:B------:R-:W-:Y:S02]  /*28c0*/  IMAD.MOV.U32 R70, RZ, RZ, R6 ;  /* 0x000000ffff467224 */ /* 0x000fe400078e0006 */
[----:B------:R-:W-:-:S07]  /*28d0*/  IMAD.MOV.U32 R69, RZ, RZ, R7 ;  /* 0x000000ffff457224 */ /* 0x000fce00078e0007 */
[----:B0-----:R-:W-:Y:S05]  /*28e0*/  CALL.REL.NOINC `($__internal_0_$__cuda_sm20_div_rn_f64_full) ;  /* 0x0000006400887944 */ /* 0x001fea0003c00000 */
.L_x_44:
[----:B------:R-:W-:Y:S05]  /*28f0*/  BSYNC.RECONVERGENT B3 ;  /* 0x0000000000037941 */ /* 0x000fea0003800200 */
.L_x_43:
[----:B------:R-:W1:Y:S01]  /*2900*/  LDC.64 R48, c[0x0][0x3f8] ;  /* 0x0000fe00ff307b82 */ /* 0x000e620000000a00 */
[----:B------:R-:W-:Y:S01]  /*2910*/  DFMA R76, -R4, R4, R76 ;  /* 0x00000004044c722b */ /* 0x000fe2000000014c */
[----:B------:R-:W-:Y:S01]  /*2920*/  MOV R30, 0xc2f8f359 ;  /* 0xc2f8f359001e7802 */ /* 0x000fe20000000f00 */
[----:B------:R-:W-:-:S05]  /*2930*/  IMAD.MOV.U32 R31, RZ, RZ, 0x1a56e1f ;  /* 0x01a56e1fff1f7424 */ /* 0x000fca00078e00ff */
[----:B------:R-:W2:Y:S01]  /*2940*/  LDC.64 R46, c[0x0][0x400] ;  /* 0x00010000ff2e7b82 */ /* 0x000ea20000000a00 */
[----:B------:R-:W-:-:S06]  /*2950*/  DSETP.GEU.AND P0, PT, R76, R30, PT ;  /* 0x0000001e4c00722a */ /* 0x000fcc0003f0e000 */
[----:B------:R-:W-:Y:S01]  /*2960*/  FSEL R26, R76, -124.47528839111328125, P0 ;  /* 0xc2f8f3594c1a7808 */ /* 0x000fe20000000000 */
[----:B------:R-:W3:Y:S01]  /*2970*/  LDC.64 R44, c[0x0][0x408] ;  /* 0x00010200ff2c7b82 */ /* 0x000ee20000000a00 */
[----:B------:R-:W-:Y:S02]  /*2980*/  FSEL R27, R77, 6.0769443484305323302e-38, P0 ;  /* 0x01a56e1f4d1b7808 */ /* 0x000fe40000000000 */
[----:B------:R-:W-:Y:S01]  /*2990*/  ISETP.NE.AND P0, PT, R50, RZ, PT ;  /* 0x000000ff3200720c */ /* 0x000fe20003f05270 */
[----:B-1----:R-:W-:-:S05]  /*29a0*/  IMAD.WIDE R48, R22, 0x8, R48 ;  /* 0x0000000816307825 */ /* 0x002fca00078e0230 */
[----:B------:R1:W-:Y:S01]  /*29b0*/  STG.E.64 desc[UR12][R48.64], R6 ;  /* 0x0000000630007986 */ /* 0x0003e2000c101b0c */
[----:B--2---:R-:W-:-:S05]  /*29c0*/  IMAD.WIDE R46, R22, 0x8, R46 ;  /* 0x00000008162e7825 */ /* 0x004fca00078e022e */
[----:B------:R1:W-:Y:S01]  /*29d0*/  STG.E.64 desc[UR12][R46.64], R4 ;  /* 0x000000042e007986 */ /* 0x0003e2000c101b0c */
[----:B---3--:R-:W-:-:S05]  /*29e0*/  IMAD.WIDE R44, R22, 0x8, R44 ;  /* 0x00000008162c7825 */ /* 0x008fca00078e022c */
[----:B------:R1:W-:Y:S01]  /*29f0*/  STG.E.64 desc[UR12][R44.64], R26 ;  /* 0x0000001a2c007986 */ /* 0x0003e2000c101b0c */
[----:B------:R-:W-:Y:S05]  /*2a00*/  @!P0 BRA `(.L_x_40) ;  /* 0x0000000800548947 */ /* 0x000fea0003800000 */
[C---:B-1----:R-:W-:Y:S01]  /*2a10*/  IMAD.WIDE R4, R19.reuse, 0x8, R36 ;  /* 0x0000000813047825 */ /* 0x042fe200078e0224 */
[----:B------:R-:W2:Y:S01]  /*2a20*/  LDG.E.64 R42, desc[UR12][R32.64] ;  /* 0x0000000c202a7981 */ /* 0x000ea2000c1e1b00 */
[----:B------:R-:W1:Y:S03]  /*2a30*/  LDCU.64 UR4, c[0x0][0x3a0] ;  /* 0x00007400ff0477ac */ /* 0x000e660008000a00 */
[----:B------:R-:W1:Y:S01]  /*2a40*/  LDG.E.64 R26, desc[UR12][R4.64] ;  /* 0x0000000c041a7981 */ /* 0x000e62000c1e1b00 */
[----:B------:R-:W-:-:S05]  /*2a50*/  IMAD.WIDE R6, R19, 0x8, R34 ;  /* 0x0000000813067825 */ /* 0x000fca00078e0222 */
[----:B------:R-:W3:Y:S01]  /*2a60*/  LDG.E.64 R28, desc[UR12][R6.64] ;  /* 0x0000000c061c7981 */ /* 0x000ee2000c1e1b00 */
[----:B------:R-:W-:Y:S01]  /*2a70*/  IMAD.MOV.U32 R52, RZ, RZ, R31 ;  /* 0x000000ffff347224 */ /* 0x000fe200078e001f */
[----:B------:R-:W-:Y:S01]  /*2a80*/  BSSY.RECONVERGENT B3, `(.L_x_45) ;  /* 0x000001f000037945 */ /* 0x000fe20003800200 */
[----:B-1----:R-:W-:-:S08]  /*2a90*/  DMUL R26, R26, UR4 ;  /* 0x000000041a1a7c28 */ /* 0x002fd00008000000 */
[----:B------:R-:W-:Y:S02]  /*2aa0*/  DSETP.MAX.AND P0, P3, R26, R30, PT ;  /* 0x0000001e1a00722a */ /* 0x000fe40003b0f000 */
[----:B------:R-:W-:-:S05]  /*2ab0*/  IMAD.MOV.U32 R21, RZ, RZ, R27 ;  /* 0x000000ffff157224 */ /* 0x000fca00078e001b */
[----:B------:R-:W-:-:S07]  /*2ac0*/  FSEL R21, R21, R52, P0 ;  /* 0x0000003415157208 */ /* 0x000fce0000000000 */
[----:B------:R-:W-:-:S04]  /*2ad0*/  @P3 LOP3.LUT R21, R52, 0x80000, RZ, 0xfc, !PT ;  /* 0x0008000034153812 */ /* 0x000fc800078efcff */
[----:B------:R-:W-:-:S04]  /*2ae0*/  MOV R31, R21 ;  /* 0x00000015001f7202 */ /* 0x000fc80000000f00 */
[----:B------:R-:W1:Y:S01]  /*2af0*/  MUFU.RCP64H R27, R31 ;  /* 0x0000001f001b7308 */ /* 0x000e620000001800 */
[----:B------:R-:W-:Y:S01]  /*2b00*/  SEL R30, R26, R30, P0 ;  /* 0x0000001e1a1e7207 */ /* 0x000fe20000000000 */
[----:B------:R-:W-:-:S06]  /*2b10*/  IMAD.MOV.U32 R26, RZ, RZ, 0x1 ;  /* 0x00000001ff1a7424 */ /* 0x000fcc00078e00ff */
[----:B-1----:R-:W-:-:S08]  /*2b20*/  DFMA R52, -R30, R26, 1 ;  /* 0x3ff000001e34742b */ /* 0x002fd0000000011a */
[----:B------:R-:W-:-:S08]  /*2b30*/  DFMA R52, R52, R52, R52 ;  /* 0x000000343434722b */ /* 0x000fd00000000034 */
[----:B------:R-:W-:-:S08]  /*2b40*/  DFMA R52, R26, R52, R26 ;  /* 0x000000341a34722b */ /* 0x000fd0000000001a */
[----:B------:R-:W-:Y:S02]  /*2b50*/  DFMA R26, -R30, R52, 1 ;  /* 0x3ff000001e1a742b */ /* 0x000fe40000000134 */
[----:B---3--:R-:W-:-:S06]  /*2b60*/  DMUL R66, R28, UR4 ;  /* 0x000000041c427c28 */ /* 0x008fcc0008000000 */
[----:B------:R-:W-:-:S08]  /*2b70*/  DFMA R26, R52, R26, R52 ;  /* 0x0000001a341a722b */ /* 0x000fd00000000034 */
[----:B------:R-:W-:-:S08]  /*2b80*/  DMUL R28, R66, R26 ;  /* 0x0000001a421c7228 */ /* 0x000fd00000000000 */
[----:B------:R-:W-:-:S08]  /*2b90*/  DFMA R52, -R30, R28, R66 ;  /* 0x0000001c1e34722b */ /* 0x000fd00000000142 */
[----:B------:R-:W-:Y:S01]  /*2ba0*/  DFMA R28, R26, R52, R28 ;  /* 0x000000341a1c722b */ /* 0x000fe2000000001c */
[----:B------:R-:W-:-:S09]  /*2bb0*/  FSETP.GEU.AND P3, PT, |R67|, 6.5827683646048100446e-37, PT ;  /* 0x036000004300780b */ /* 0x000fd20003f6e200 */
[----:B------:R-:W-:-:S05]  /*2bc0*/  FFMA R21, RZ, R31, R29 ;  /* 0x0000001fff157223 */ /* 0x000fca000000001d */
[----:B------:R-:W-:Y:S01]  /*2bd0*/  FSETP.GT.AND P0, PT, |R21|, 1.469367938527859385e-39, PT ;  /* 0x001000001500780b */ /* 0x000fe20003f04200 */
[----:B--2---:R-:W-:Y:S01]  /*2be0*/  DMUL R42, R42, UR4 ;  /* 0x000000042a2a7c28 */ /* 0x004fe20008000000 */
[----:B------:R-:W-:-:S11]  /*2bf0*/  IADD3 R52, PT, PT, R19, R22, R19 ;  /* 0x0000001613347210 */ /* 0x000fd60007ffe013 */
[----:B------:R-:W-:Y:S05]  /*2c00*/  @P0 BRA P3, `(.L_x_46) ;  /* 0x0000000000180947 */ /* 0x000fea0001800000 */
[----:B------:R-:W-:Y:S01]  /*2c10*/  IMAD.MOV.U32 R70, RZ, RZ, R30 ;  /* 0x000000ffff467224 */ /* 0x000fe200078e001e */
[----:B------:R-:W-:Y:S01]  /*2c20*/  MOV R26, 0x2c50 ;  /* 0x00002c50001a7802 */ /* 0x000fe20000000f00 */
[----:B------:R-:W-:-:S07]  /*2c30*/  IMAD.MOV.U32 R69, RZ, RZ, R31 ;  /* 0x000000ffff457224 */ /* 0x000fce00078e001f */
[----:B0-----:R-:W-:Y:S05]  /*2c40*/  CALL.REL.NOINC `($__internal_0_$__cuda_sm20_div_rn_f64_full) ;  /* 0x0000006000b07944 */ /* 0x001fea0003c00000 */
[----:B------:R-:W-:Y:S01]  /*2c50*/  MOV R28, R76 ;  /* 0x0000004c001c7202 */ /* 0x000fe20000000f00 */
[----:B------:R-:W-:-:S07]  /*2c60*/  IMAD.MOV.U32 R29, RZ, RZ, R77 ;  /* 0x000000ffff1d7224 */ /* 0x000fce00078e004d */
.L_x_46:
[----:B------:R-:W-:Y:S05]  /*2c70*/  BSYNC.RECONVERGENT B3 ;  /* 0x0000000000037941 */ /* 0x000fea0003800200 */
.L_x_45:
        /* <DEDUP_REMOVED lines=16> */
[----:B------:R-:W-:Y:S01]  /*2d80*/  MOV R67, R43 ;  /* 0x0000002b00437202 */ /* 0x000fe20000000f00 */
[----:B------:R-:W-:Y:S01]  /*2d90*/  IMAD.MOV.U32 R70, RZ, RZ, R30 ;  /* 0x000000ffff467224 */ /* 0x000fe200078e001e */
[----:B------:R-:W-:Y:S01]  /*2da0*/  MOV R26, 0x2dd0 ;  /* 0x00002dd0001a7802 */ /* 0x000fe20000000f00 */
[----:B------:R-:W-:-:S07]  /*2db0*/  IMAD.MOV.U32 R69, RZ, RZ, R31 ;  /* 0x000000ffff457224 */ /* 0x000fce00078e001f */
[----:B0-----:R-:W-:Y:S05]  /*2dc0*/  CALL.REL.NOINC `($__internal_0_$__cuda_sm20_div_rn_f64_full) ;  /* 0x0000006000507944 */ /* 0x001fea0003c00000 */
.L_x_48:
[----:B------:R-:W-:Y:S05]  /*2dd0*/  BSYNC.RECONVERGENT B3 ;  /* 0x0000000000037941 */ /* 0x000fea0003800200 */
.L_x_47:
[----:B------:R-:W-:Y:S01]  /*2de0*/  DFMA R76, -R28, R28, R76 ;  /* 0x0000001c1c4c722b */ /* 0x000fe2000000014c */
[----:B------:R-:W-:Y:S01]  /*2df0*/  IMAD.MOV.U32 R26, RZ, RZ, -0x3d070ca7 ;  /* 0xc2f8f359ff1a7424 */ /* 0x000fe200078e00ff */
[----:B------:R-:W-:Y:S01]  /*2e00*/  MOV R27, 0x1a56e1f ;  /* 0x01a56e1f001b7802 */ /* 0x000fe20000000f00 */
[----:B------:R-:W-:-:S04]  /*2e10*/  IMAD.WIDE R48, R19, 0x8, R48 ;  /* 0x0000000813307825 */ /* 0x000fc800078e0230 */
[C---:B------:R-:W-:Y:S01]  /*2e20*/  IMAD.WIDE R46, R19.reuse, 0x8, R46 ;  /* 0x00000008132e7825 */ /* 0x040fe200078e022e */
[----:B------:R-:W-:Y:S01]  /*2e30*/  DSETP.GEU.AND P0, PT, R76, R26, PT ;  /* 0x0000001a4c00722a */ /* 0x000fe20003f0e000 */
[----:B------:R3:W-:Y:S02]  /*2e40*/  STG.E.64 desc[UR12][R48.64], R30 ;  /* 0x0000001e30007986 */ /* 0x0007e4000c101b0c */
[----:B------:R-:W-:Y:S02]  /*2e50*/  IMAD.WIDE R44, R19, 0x8, R44 ;  /* 0x00000008132c7825 */ /* 0x000fe400078e022c */
[----:B------:R3:W-:Y:S01]  /*2e60*/  STG.E.64 desc[UR12][R46.64], R28 ;  /* 0x0000001c2e007986 */ /* 0x0007e2000c101b0c */
[----:B------:R-:W-:Y:S02]  /*2e70*/  FSEL R42, R76, -124.47528839111328125, P0 ;  /* 0xc2f8f3594c2a7808 */ /* 0x000fe40000000000 */
[----:B------:R-:W-:Y:S02]  /*2e80*/  FSEL R43, R77, 6.0769443484305323302e-38, P0 ;  /* 0x01a56e1f4d2b7808 */ /* 0x000fe40000000000 */
[----:B------:R-:W-:-:S03]  /*2e90*/  ISETP.NE.AND P0, PT, R50, 0x1, PT ;  /* 0x000000013200780c */ /* 0x000fc60003f05270 */
[----:B------:R3:W-:Y:S10]  /*2ea0*/  STG.E.64 desc[UR12][R44.64], R42 ;  /* 0x0000002a2c007986 */ /* 0x0007f4000c101b0c */
[----:B------:R-:W-:Y:S05]  /*2eb0*/  @!P0 BRA `(.L_x_40) ;  /* 0x0000000400288947 */ /* 0x000fea0003800000 */
[C---:B---3--:R-:W-:Y:S01]  /*2ec0*/  IMAD.WIDE R42, R19.reuse, 0x8, R4 ;  /* 0x00000008132a7825 */ /* 0x048fe200078e0204 */
[----:B------:R-:W1:Y:S04]  /*2ed0*/  LDCU.64 UR4, c[0x0][0x3a0] ;  /* 0x00007400ff0477ac */ /* 0x000e680008000a00 */
[----:B------:R-:W1:Y:S01]  /*2ee0*/  LDG.E.64 R4, desc[UR12][R42.64] ;  /* 0x0000000c2a047981 */ /* 0x000e62000c1e1b00 */
[----:B------:R-:W-:-:S06]  /*2ef0*/  IMAD.WIDE R30, R19, 0x8, R6 ;  /* 0x00000008131e7825 */ /* 0x000fcc00078e0206 */
[----:B------:R-:W2:Y:S01]  /*2f00*/  LDG.E.64 R30, desc[UR12][R30.64] ;  /* 0x0000000c1e1e7981 */ /* 0x000ea2000c1e1b00 */
[----:B------:R-:W-:-:S06]  /*2f10*/  IMAD.WIDE R28, R19, 0x8, R32 ;  /* 0x00000008131c7825 */ /* 0x000fcc00078e0220 */
[----:B------:R-:W3:Y:S01]  /*2f20*/  LDG.E.64 R28, desc[UR12][R28.64] ;  /* 0x0000000c1c1c7981 */ /* 0x000ee2000c1e1b00 */
[----:B------:R-:W-:Y:S01]  /*2f30*/  IMAD.MOV.U32 R7, RZ, RZ, R27 ;  /* 0x000000ffff077224 */ /* 0x000fe200078e001b */
[----:B------:R-:W-:Y:S01]  /*2f40*/  BSSY.RECONVERGENT B3, `(.L_x_49) ;  /* 0x000001f000037945 */ /* 0x000fe20003800200 */
[----:B------:R-:W-:Y:S01]  /*2f50*/  IMAD.IADD R52, R19, 0x1, R52 ;  /* 0x0000000113347824 */ /* 0x000fe200078e0234 */
[----:B-1----:R-:W-:Y:S02]  /*2f60*/  DMUL R4, R4, UR4 ;  /* 0x0000000404047c28 */ /* 0x002fe40008000000 */
[----:B--2---:R-:W-:-:S06]  /*2f70*/  DMUL R66, R30, UR4 ;  /* 0x000000041e427c28 */ /* 0x004fcc0008000000 */
[----:B------:R-:W-:Y:S02]  /*2f80*/  DSETP.MAX.AND P0, P3, R4, R26, PT ;  /* 0x0000001a0400722a */ /* 0x000fe40003b0f000 */
[----:B------:R-:W-:Y:S01]  /*2f90*/  IMAD.MOV.U32 R6, RZ, RZ, R5 ;  /* 0x000000ffff067224 */ /* 0x000fe200078e0005 */
[----:B---3--:R-:W-:-:S04]  /*2fa0*/  DMUL R28, R28, UR4 ;  /* 0x000000041c1c7c28 */ /* 0x008fc80008000000 */
[----:B------:R-:W-:Y:S02]  /*2fb0*/  FSEL R21, R6, R7, P0 ;  /* 0x0000000706157208 */ /* 0x000fe40000000000 */
[----:B------:R-:W-:Y:S02]  /*2fc0*/  SEL R6, R4, R26, P0 ;  /* 0x0000001a04067207 */ /* 0x000fe40000000000 */
[----:B------:R-:W-:-:S03]  /*2fd0*/  MOV R4, 0x1 ;  /* 0x0000000100047802 */ /* 0x000fc60000000f00 */
[----:B------:R-:W-:Y:S02]  /*2fe0*/  @P3 LOP3.LUT R21, R7, 0x80000, RZ, 0xfc, !PT ;  /* 0x0008000007153812 */ /* 0x000fe400078efcff */
[----:B------:R-:W-:-:S03]  /*2ff0*/  FSETP.GEU.AND P3, PT, |R67|, 6.5827683646048100446e-37, PT ;  /* 0x036000004300780b */ /* 0x000fc60003f6e200 */
[----:B------:R-:W-:-:S04]  /*3000*/  IMAD.MOV.U32 R7, RZ, RZ, R21 ;  /* 0x000000ffff077224 */ /* 0x000fc800078e0015 */
        /* <DEDUP_REMOVED lines=13> */
[----:B------:R-:W-:Y:S01]  /*30e0*/  MOV R26, 0x3110 ;  /* 0x00003110001a7802 */ /* 0x000fe20000000f00 */
[----:B------:R-:W-:-:S07]  /*30f0*/  IMAD.MOV.U32 R69, RZ, RZ, R7 ;  /* 0x000000ffff457224 */ /* 0x000fce00078e0007 */
[----:B0-----:R-:W-:Y:S05]  /*3100*/  CALL.REL.NOINC `($__internal_0_$__cuda_sm20_div_rn_f64_full) ;  /* 0x0000005c00807944 */ /* 0x001fea0003c00000 */
[----:B------:R-:W-:Y:S01]  /*3110*/  MOV R4, R76 ;  /* 0x0000004c00047202 */ /* 0x000fe20000000f00 */
[----:B------:R-:W-:-:S07]  /*3120*/  IMAD.MOV.U32 R5, RZ, RZ, R77 ;  /* 0x000000ffff057224 */ /* 0x000fce00078e004d */
.L_x_50:
[----:B------:R-:W-:Y:S05]  /*3130*/  BSYNC.RECONVERGENT B3 ;  /* 0x0000000000037941 */ /* 0x000fea0003800200 */
.L_x_49:
        /* <DEDUP_REMOVED lines=21> */
.L_x_52:
[----:B------:R-:W-:Y:S05]  /*3290*/  BSYNC.RECONVERGENT B3 ;  /* 0x0000000000037941 */ /* 0x000fea0003800200 */
.L_x_51:
[----:B------:R-:W-:Y:S01]  /*32a0*/  DFMA R76, -R4, R4, R76 ;  /* 0x00000004044c722b */ /* 0x000fe2000000014c */
[----:B------:R-:W-:Y:S01]  /*32b0*/  UMOV UR4, 0xc2f8f359 ;  /* 0xc2f8f35900047882 */ /* 0x000fe20000000000 */
[----:B------:R-:W-:Y:S01]  /*32c0*/  UMOV UR5, 0x1a56e1f ;  /* 0x01a56e1f00057882 */ /* 0x000fe20000000000 */
[----:B------:R-:W-:-:S04]  /*32d0*/  IMAD.WIDE R48, R19, 0x8, R48 ;  /* 0x0000000813307825 */ /* 0x000fc800078e0230 */
[C---:B------:R-:W-:Y:S01]  /*32e0*/  IMAD.WIDE R46, R19.reuse, 0x8, R46 ;  /* 0x00000008132e7825 */ /* 0x040fe200078e022e */
[----:B------:R-:W-:Y:S01]  /*32f0*/  DSETP.GEU.AND P0, PT, R76, UR4, PT ;  /* 0x000000044c007e2a */ /* 0x000fe2000bf0e000 */
[----:B------:R4:W-:Y:S02]  /*3300*/  STG.E.64 desc[UR12][R48.64], R6 ;  /* 0x0000000630007986 */ /* 0x0009e4000c101b0c */
[----:B------:R-:W-:Y:S02]  /*3310*/  IMAD.WIDE R44, R19, 0x8, R44 ;  /* 0x00000008132c7825 */ /* 0x000fe400078e022c */
[----:B------:R4:W-:Y:S01]  /*3320*/  STG.E.64 desc[UR12][R46.64], R4 ;  /* 0x000000042e007986 */ /* 0x0009e2000c101b0c */
[----:B------:R-:W-:Y:S02]  /*3330*/  FSEL R26, R76, -124.47528839111328125, P0 ;  /* 0xc2f8f3594c1a7808 */ /* 0x000fe40000000000 */
[----:B------:R-:W-:-:S05]  /*3340*/  FSEL R27, R77, 6.0769443484305323302e-38, P0 ;  /* 0x01a56e1f4d1b7808 */ /* 0x000fca0000000000 */
[----:B------:R4:W-:Y:S02]  /*3350*/  STG.E.64 desc[UR12][R44.64], R26 ;  /* 0x0000001a2c007986 */ /* 0x0009e4000c101b0c */
.L_x_40:
[----:B------:R-:W-:Y:S05]  /*3360*/  BSYNC.RECONVERGENT B2 ;  /* 0x0000000000027941 */ /* 0x000fea0003800200 */
.L_x_39:
[----:B------:R-:W-:-:S13]  /*3370*/  ISETP.GE.U32.AND P0, PT, R24, 0x3, PT ;  /* 0x000000031800780c */ /* 0x000fda0003f06070 */
[----:B------:R-:W-:Y:S05]  /*3380*/  @!P0 BRA `(.L_x_38) ;  /* 0x0000001000c48947 */ /* 0x000fea0003800000 */
.L_x_69:
[----:B---3--:R-:W3:Y:S01]  /*3390*/  LDC.64 R42, c[0x0][0x410] ;  /* 0x00010400ff2a7b82 */ /* 0x008ee20000000a00 */
[----:B------:R-:W5:Y:S07]  /*33a0*/  LDCU.64 UR8, c[0x0][0x3a0] ;  /* 0x00007400ff0877ac */ /* 0x000f6e0008000a00 */
[----:B--2---:R-:W2:Y:S08]  /*33b0*/  LDC.64 R30, c[0x0][0x418] ;  /* 0x00010600ff1e7b82 */ /* 0x004eb00000000a00 */
[----:B------:R-:W0:Y:S01]  /*33c0*/  LDC.64 R28, c[0x0][0x420] ;  /* 0x00010800ff1c7b82 */ /* 0x000e220000000a00 */
[----:B---3--:R-:W-:-:S05]  /*33d0*/  IMAD.WIDE R42, R52, 0x8, R42 ;  /* 0x00000008342a7825 */ /* 0x008fca00078e022a */
[----:B-1--4-:R-:W5:Y:S01]  /*33e0*/  LDG.E.64 R4, desc[UR12][R42.64] ;  /* 0x0000000c2a047981 */ /* 0x012f62000c1e1b00 */
[----:B--2---:R-:W-:-:S05]  /*33f0*/  IMAD.WIDE R30, R52, 0x8, R30 ;  /* 0x00000008341e7825 */ /* 0x004fca00078e021e */
[----:B------:R-:W2:Y:S01]  /*3400*/  LDG.E.64 R6, desc[UR12][R30.64] ;  /* 0x0000000c1e067981 */ /* 0x000ea2000c1e1b00 */
[----:B0-----:R-:W-:-:S05]  /*3410*/  IMAD.WIDE R28, R52, 0x8, R28 ;  /* 0x00000008341c7825 */ /* 0x001fca00078e021c */
[----:B------:R-:W3:Y:S01]  /*3420*/  LDG.E.64 R44, desc[UR12][R28.64] ;  /* 0x0000000c1c2c7981 */ /* 0x000ee2000c1e1b00 */
[----:B------:R-:W-:Y:S01]  /*3430*/  UMOV UR4, 0xc2f8f359 ;  /* 0xc2f8f35900047882 */ /* 0x000fe20000000000 */
[----:B------:R-:W-:Y:S01]  /*3440*/  UMOV UR5, 0x1a56e1f ;  /* 0x01a56e1f00057882 */ /* 0x000fe20000000000 */
[----:B------:R-:W-:Y:S01]  /*3450*/  IMAD.MOV.U32 R24, RZ, RZ, 0x1 ;  /* 0x00000001ff187424 */ /* 0x000fe200078e00ff */
[----:B------:R-:W-:Y:S01]  /*3460*/  UMOV UR6, UR5 ;  /* 0x0000000500067c82 */ /* 0x000fe20008000000 */
[----:B------:R-:W-:Y:S01]  /*3470*/  BSSY.RECONVERGENT B2, `(.L_x_53) ;  /* 0x000001e000027945 */ /* 0x000fe20003800200 */
[----:B------:R-:W-:Y:S01]  /*3480*/  IMAD.U32 R23, RZ, RZ, UR6 ;  /* 0x00000006ff177e24 */ /* 0x000fe2000f8e00ff */
[----:B-----5:R-:W-:-:S08]  /*3490*/  DMUL R4, R4, UR8 ;  /* 0x0000000804047c28 */ /* 0x020fd00008000000 */
[----:B------:R-:W-:Y:S02]  /*34a0*/  DSETP.MAX.AND P0, P3, R4, UR4, PT ;  /* 0x0000000404007e2a */ /* 0x000fe4000bb0f000 */
[----:B------:R-:W-:Y:S01]  /*34b0*/  MOV R21, R5 ;  /* 0x0000000500157202 */ /* 0x000fe20000000f00 */
[----:B--2---:R-:W-:-:S03]  /*34c0*/  DMUL R66, R6, UR8 ;  /* 0x0000000806427c28 */ /* 0x004fc60008000000 */
[----:B------:R-:W-:Y:S02]  /*34d0*/  FSEL R21, R21, UR6, P0 ;  /* 0x0000000615157c08 */ /* 0x000fe40008000000 */
[----:B------:R-:W-:Y:S01]  /*34e0*/  SEL R4, R4, UR4, P0 ;  /* 0x0000000404047c07 */ /* 0x000fe20008000000 */
[----:B---3--:R-:W-:-:S05]  /*34f0*/  DMUL R44, R44, UR8 ;  /* 0x000000082c2c7c28 */ /* 0x008fca0008000000 */
[----:B------:R-:W-:Y:S02]  /*3500*/  @P3 LOP3.LUT R21, R23, 0x80000, RZ, 0xfc, !PT ;  /* 0x0008000017153812 */ /* 0x000fe400078efcff */
[----:B------:R-:W-:-:S03]  /*3510*/  FSETP.GEU.AND P3, PT, |R67|, 6.5827683646048100446e-37, PT ;  /* 0x036000004300780b */ /* 0x000fc60003f6e200 */
[----:B------:R-:W-:-:S04]  /*3520*/  IMAD.MOV.U32 R5, RZ, RZ, R21 ;  /* 0x000000ffff057224 */ /* 0x000fc800078e0015 */
[----:B------:R-:W0:Y:S02]  /*3530*/  MUFU.RCP64H R25, R5 ;  /* 0x0000000500197308 */ /* 0x000e240000001800 */
[----:B0-----:R-:W-:-:S08]  /*3540*/  DFMA R26, -R4, R24, 1 ;  /* 0x3ff00000041a742b */ /* 0x001fd00000000118 */
        /* <DEDUP_REMOVED lines=13> */
[----:B------:R-:W-:Y:S05]  /*3620*/  CALL.REL.NOINC `($__internal_0_$__cuda_sm20_div_rn_f64_full) ;  /* 0x0000005800387944 */ /* 0x000fea0003c00000 */
[----:B------:R-:W-:Y:S02]  /*3630*/  IMAD.MOV.U32 R6, RZ, RZ, R76 ;  /* 0x000000ffff067224 */ /* 0x000fe400078e004c */
[----:B------:R-:W-:-:S07]  /*3640*/  IMAD.MOV.U32 R7, RZ, RZ, R77 ;  /* 0x000000ffff077224 */ /* 0x000fce00078e004d */
.L_x_54:
[----:B------:R-:W-:Y:S05]  /*3650*/  BSYNC.RECONVERGENT B2 ;  /* 0x0000000000027941 */ /* 0x000fea0003800200 */
.L_x_53:
[----:B------:R-:W0:Y:S01]  /*3660*/  MUFU.RCP64H R25, R5 ;  /* 0x0000000500197308 */ /* 0x000e220000001800 */
[----:B------:R-:W-:Y:S01]  /*3670*/  IMAD.MOV.U32 R24, RZ, RZ, 0x1 ;  /* 0x00000001ff187424 */ /* 0x000fe200078e00ff */
[----:B------:R-:W-:Y:S01]  /*3680*/  FSETP.GEU.AND P3, PT, |R45|, 6.5827683646048100446e-37, PT ;  /* 0x036000002d00780b */ /* 0x000fe20003f6e200 */
[----:B------:R-:W-:Y:S04]  /*3690*/  BSSY.RECONVERGENT B2, `(.L_x_55) ;  /* 0x0000012000027945 */ /* 0x000fe80003800200 */
        /* <DEDUP_REMOVED lines=16> */
[----:B------:R-:W-:Y:S05]  /*37a0*/  CALL.REL.NOINC `($__internal_0_$__cuda_sm20_div_rn_f64_full) ;  /* 0x0000005400d87944 */ /* 0x000fea0003c00000 */
.L_x_56:
[----:B------:R-:W-:Y:S05]  /*37b0*/  BSYNC.RECONVERGENT B2 ;  /* 0x0000000000027941 */ /* 0x000fea0003800200 */
.L_x_55:
[----:B------:R-:W0:Y:S01]  /*37c0*/  LDC.64 R48, c[0x0][0x3f8] ;  /* 0x0000fe00ff307b82 */ /* 0x000e220000000a00 */
[----:B------:R-:W-:Y:S01]  /*37d0*/  DFMA R76, -R6, R6, R76 ;  /* 0x00000006064c722b */ /* 0x000fe2000000014c */
[----:B------:R-:W-:Y:S01]  /*37e0*/  UMOV UR4, 0xc2f8f359 ;  /* 0xc2f8f35900047882 */ /* 0x000fe20000000000 */
[----:B------:R-:W-:Y:S01]  /*37f0*/  UMOV UR5, 0x1a56e1f ;  /* 0x01a56e1f00057882 */ /* 0x000fe20000000000 */
[----:B------:R-:W-:Y:S01]  /*3800*/  IMAD.WIDE R42, R19, 0x8, R42 ;  /* 0x00000008132a7825 */ /* 0x000fe200078e022a */
[----:B------:R-:W1:Y:S03]  /*3810*/  LDCU.64 UR8, c[0x0][0x3a0] ;  /* 0x00007400ff0877ac */ /* 0x000e660008000a00 */
[----:B------:R-:W2:Y:S01]  /*3820*/  LDC.64 R46, c[0x0][0x400] ;  /* 0x00010000ff2e7b82 */ /* 0x000ea20000000a00 */
[----:B------:R-:W-:-:S06]  /*3830*/  DSETP.GEU.AND P0, PT, R76, UR4, PT ;  /* 0x000000044c007e2a */ /* 0x000fcc000bf0e000 */
[----:B------:R-:W-:Y:S01]  /*3840*/  FSEL R54, R76, -124.47528839111328125, P0 ;  /* 0xc2f8f3594c367808 */ /* 0x000fe20000000000 */
[----:B------:R-:W3:Y:S01]  /*3850*/  LDC.64 R44, c[0x0][0x408] ;  /* 0x00010200ff2c7b82 */ /* 0x000ee20000000a00 */
[----:B------:R-:W-:Y:S01]  /*3860*/  FSEL R55, R77, 6.0769443484305323302e-38, P0 ;  /* 0x01a56e1f4d377808 */ /* 0x000fe20000000000 */
[----:B0-----:R-:W-:-:S05]  /*3870*/  IMAD.WIDE R48, R52, 0x8, R48 ;  /* 0x0000000834307825 */ /* 0x001fca00078e0230 */
[----:B------:R-:W-:Y:S01]  /*3880*/  STG.E.64 desc[UR12][R48.64], R4 ;  /* 0x0000000430007986 */ /* 0x000fe2000c101b0c */
[----:B--2---:R-:W-:-:S05]  /*3890*/  IMAD.WIDE R46, R52, 0x8, R46 ;  /* 0x00000008342e7825 */ /* 0x004fca00078e022e */
[----:B------:R0:W-:Y:S01]  /*38a0*/  STG.E.64 desc[UR12][R46.64], R6 ;  /* 0x000000062e007986 */ /* 0x0001e2000c101b0c */
[----:B---3--:R-:W-:-:S05]  /*38b0*/  IMAD.WIDE R44, R52, 0x8, R44 ;  /* 0x00000008342c7825 */ /* 0x008fca00078e022c */
[----:B------:R2:W-:Y:S04]  /*38c0*/  STG.E.64 desc[UR12][R44.64], R54 ;  /* 0x000000362c007986 */ /* 0x0005e8000c101b0c */
[----:B------:R-:W1:Y:S01]  /*38d0*/  LDG.E.64 R26, desc[UR12][R42.64] ;  /* 0x0000000c2a1a7981 */ /* 0x000e62000c1e1b00 */
[----:B------:R-:W-:-:S05]  /*38e0*/  IMAD.WIDE R30, R19, 0x8, R30 ;  /* 0x00000008131e7825 */ /* 0x000fca00078e021e */
[----:B------:R-:W3:Y:S01]  /*38f0*/  LDG.E.64 R50, desc[UR12][R30.64] ;  /* 0x0000000c1e327981 */ /* 0x000ee2000c1e1b00 */
[----:B------:R-:W-:-:S05]  /*3900*/  IMAD.WIDE R28, R19, 0x8, R28 ;  /* 0x00000008131c7825 */ /* 0x000fca00078e021c */
[----:B------:R-:W4:Y:S01]  /*3910*/  LDG.E.64 R24, desc[UR12][R28.64] ;  /* 0x0000000c1c187981 */ /* 0x000f22000c1e1b00 */
[----:B------:R-:W-:Y:S01]  /*3920*/  UMOV UR6, UR5 ;  /* 0x0000000500067c82 */ /* 0x000fe20008000000 */
[----:B------:R-:W-:Y:S01]  /*3930*/  BSSY.RECONVERGENT B2, `(.L_x_57) ;  /* 0x000001e000027945 */ /* 0x000fe20003800200 */
[----:B0-----:R-:W-:Y:S01]  /*3940*/  MOV R6, UR6 ;  /* 0x0000000600067c02 */ /* 0x001fe20008000f00 */
[----:B-1----:R-:W-:Y:S02]  /*3950*/  DMUL R26, R26, UR8 ;  /* 0x000000081a1a7c28 */ /* 0x002fe40008000000 */
[----:B---3--:R-:W-:-:S06]  /*3960*/  DMUL R66, R50, UR8 ;  /* 0x0000000832427c28 */ /* 0x008fcc0008000000 */
[----:B------:R-:W-:Y:S02]  /*3970*/  DSETP.MAX.AND P0, P3, R26, UR4, PT ;  /* 0x000000041a007e2a */ /* 0x000fe4000bb0f000 */
[----:B------:R-:W-:-:S05]  /*3980*/  IMAD.MOV.U32 R4, RZ, RZ, R27 ;  /* 0x000000ffff047224 */ /* 0x000fca00078e001b */
[----:B------:R-:W-:Y:S02]  /*3990*/  FSEL R5, R4, UR6, P0 ;  /* 0x0000000604057c08 */ /* 0x000fe40008000000 */
[----:B------:R-:W-:-:S05]  /*39a0*/  SEL R4, R26, UR4, P0 ;  /* 0x000000041a047c07 */ /* 0x000fca0008000000 */
[----:B------:R-:W-:Y:S01]  /*39b0*/  @P3 LOP3.LUT R5, R6, 0x80000, RZ, 0xfc, !PT ;  /* 0x0008000006053812 */ /* 0x000fe200078efcff */
[----:B------:R-:W-:Y:S01]  /*39c0*/  IMAD.MOV.U32 R6, RZ, RZ, 0x1 ;  /* 0x00000001ff067424 */ /* 0x000fe200078e00ff */
[----:B------:R-:W-:Y:S02]  /*39d0*/  FSETP.GEU.AND P3, PT, |R67|, 6.5827683646048100446e-37, PT ;  /* 0x036000004300780b */ /* 0x000fe40003f6e200 */
[----:B------:R-:W0:Y:S03]  /*39e0*/  MUFU.RCP64H R7, R5 ;  /* 0x0000000500077308 */ /* 0x000e260000001800 */
        /* <DEDUP_REMOVED lines=9> */
[----:B------:R-:W-:Y:S01]  /*3a80*/  FSETP.GT.AND P0, PT, |R6|, 1.469367938527859385e-39, PT ;  /* 0x001000000600780b */ /* 0x000fe20003f04200 */
[----:B----4-:R-:W-:-:S12]  /*3a90*/  DMUL R6, R24, UR8 ;  /* 0x0000000818067c28 */ /* 0x010fd80008000000 */
[----:B--2---:R-:W-:Y:S05]  /*3aa0*/  @P0 BRA P3, `(.L_x_58) ;  /* 0x0000000000180947 */ /* 0x004fea0001800000 */
[----:B------:R-:W-:Y:S01]  /*3ab0*/  IMAD.MOV.U32 R70, RZ, RZ, R4 ;  /* 0x000000ffff467224 */ /* 0x000fe200078e0004 */
[----:B------:R-:W-:Y:S02]  /*3ac0*/  MOV R69, R5 ;  /* 0x0000000500457202 */ /* 0x000fe40000000f00 */
[----:B------:R-:W-:-:S07]  /*3ad0*/  MOV R26, 0x3af0 ;  /* 0x00003af0001a7802 */ /* 0x000fce0000000f00 */
[----:B------:R-:W-:Y:S05]  /*3ae0*/  CALL.REL.NOINC `($__internal_0_$__cuda_sm20_div_rn_f64_full) ;  /* 0x0000005400087944 */ /* 0x000fea0003c00000 */
[----:B------:R-:W-:Y:S02]  /*3af0*/  IMAD.MOV.U32 R50, RZ, RZ, R76 ;  /* 0x000000ffff327224 */ /* 0x000fe400078e004c */
[----:B------:R-:W-:-:S07]  /*3b00*/  IMAD.MOV.U32 R51, RZ, RZ, R77 ;  /* 0x000000ffff337224 */ /* 0x000fce00078e004d */
.L_x_58:
[----:B------:R-:W-:Y:S05]  /*3b10*/  BSYNC.RECONVERGENT B2 ;  /* 0x0000000000027941 */ /* 0x000fea0003800200 */
.L_x_57:
        /* <DEDUP_REMOVED lines=21> */
.L_x_60:
[----:B------:R-:W-:Y:S05]  /*3c70*/  BSYNC.RECONVERGENT B2 ;  /* 0x0000000000027941 */ /* 0x000fea0003800200 */
.L_x_59:
[----:B------:R-:W-:Y:S01]  /*3c80*/  DFMA R76, -R50, R50, R76 ;  /* 0x00000032324c722b */ /* 0x000fe2000000014c */
[----:B------:R-:W-:Y:S01]  /*3c90*/  UMOV UR4, 0xc2f8f359 ;  /* 0xc2f8f35900047882 */ /* 0x000fe20000000000 */
[----:B------:R-:W-:Y:S01]  /*3ca0*/  UMOV UR5, 0x1a56e1f ;  /* 0x01a56e1f00057882 */ /* 0x000fe20000000000 */
[C---:B------:R-:W-:Y:S01]  /*3cb0*/  IMAD.WIDE R48, R19.reuse, 0x8, R48 ;  /* 0x0000000813307825 */ /* 0x040fe200078e0230 */
[----:B------:R-:W0:Y:S03]  /*3cc0*/  LDCU.64 UR8, c[0x0][0x3a0] ;  /* 0x00007400ff0877ac */ /* 0x000e260008000a00 */
[C---:B------:R-:W-:Y:S01]  /*3cd0*/  IMAD.WIDE R46, R19.reuse, 0x8, R46 ;  /* 0x00000008132e7825 */ /* 0x040fe200078e022e */
[----:B------:R-:W-:Y:S01]  /*3ce0*/  DSETP.GEU.AND P0, PT, R76, UR4, PT ;  /* 0x000000044c007e2a */ /* 0x000fe2000bf0e000 */
[----:B------:R1:W-:Y:S02]  /*3cf0*/  STG.E.64 desc[UR12][R48.64], R4 ;  /* 0x0000000430007986 */ /* 0x0003e4000c101b0c */
[----:B------:R-:W-:-:S02]  /*3d00*/  IMAD.WIDE R44, R19, 0x8, R44 ;  /* 0x00000008132c7825 */ /* 0x000fc400078e022c */
[----:B------:R2:W-:Y:S01]  /*3d10*/  STG.E.64 desc[UR12][R46.64], R50 ;  /* 0x000000322e007986 */ /* 0x0005e2000c101b0c */
[----:B------:R-:W-:Y:S01]  /*3d20*/  FSEL R54, R76, -124.47528839111328125, P0 ;  /* 0xc2f8f3594c367808 */ /* 0x000fe20000000000 */
[----:B------:R-:W-:Y:S01]  /*3d30*/  IMAD.WIDE R42, R19, 0x8, R42 ;  /* 0x00000008132a7825 */ /* 0x000fe200078e022a */
[----:B------:R-:W-:-:S05]  /*3d40*/  FSEL R55, R77, 6.0769443484305323302e-38, P0 ;  /* 0x01a56e1f4d377808 */ /* 0x000fca0000000000 */
[----:B------:R3:W-:Y:S04]  /*3d50*/  STG.E.64 desc[UR12][R44.64], R54 ;  /* 0x000000362c007986 */ /* 0x0007e8000c101b0c */
[----:B------:R-:W0:Y:S01]  /*3d60*/  LDG.E.64 R24, desc[UR12][R42.64] ;  /* 0x0000000c2a187981 */ /* 0x000e22000c1e1b00 */
[----:B------:R-:W-:-:S05]  /*3d70*/  IMAD.WIDE R30, R19, 0x8, R30 ;  /* 0x00000008131e7825 */ /* 0x000fca00078e021e */
[----:B------:R-:W4:Y:S01]  /*3d80*/  LDG.E.64 R26, desc[UR12][R30.64] ;  /* 0x0000000c1e1a7981 */ /* 0x000f22000c1e1b00 */
[----:B------:R-:W-:-:S05]  /*3d90*/  IMAD.WIDE R28, R19, 0x8, R28 ;  /* 0x00000008131c7825 */ /* 0x000fca00078e021c */
[----:B------:R-:W5:Y:S01]  /*3da0*/  LDG.E.64 R6, desc[UR12][R28.64] ;  /* 0x0000000c1c067981 */ /* 0x000f62000c1e1b00 */
[----:B------:R-:W-:Y:S01]  /*3db0*/  UMOV UR6, UR5 ;  /* 0x0000000500067c82 */ /* 0x000fe20008000000 */
[----:B------:R-:W-:Y:S01]  /*3dc0*/  BSSY.RECONVERGENT B2, `(.L_x_61) ;  /* 0x000001e000027945 */ /* 0x000fe20003800200 */
[----:B------:R-:W-:Y:S01]  /*3dd0*/  MOV R21, UR6 ;  /* 0x0000000600157c02 */ /* 0x000fe20008000f00 */
[----:B0-----:R-:W-:Y:S02]  /*3de0*/  DMUL R24, R24, UR8 ;  /* 0x0000000818187c28 */ /* 0x001fe40008000000 */
[----:B----4-:R-:W-:-:S06]  /*3df0*/  DMUL R66, R26, UR8 ;  /* 0x000000081a427c28 */ /* 0x010fcc0008000000 */
[----:B------:R-:W-:Y:S02]  /*3e00*/  DSETP.MAX.AND P0, P3, R24, UR4, PT ;  /* 0x0000000418007e2a */ /* 0x000fe4000bb0f000 */
[----:B-1----:R-:W-:Y:S01]  /*3e10*/  IMAD.MOV.U32 R4, RZ, RZ, R25 ;  /* 0x000000ffff047224 */ /* 0x002fe200078e0019 */
[----:B-----5:R-:W-:-:S04]  /*3e20*/  DMUL R6, R6, UR8 ;  /* 0x0000000806067c28 */ /* 0x020fc80008000000 */
[----:B------:R-:W-:Y:S02]  /*3e30*/  FSEL R5, R4, UR6, P0 ;  /* 0x0000000604057c08 */ /* 0x000fe40008000000 */
[----:B------:R-:W-:Y:S01]  /*3e40*/  SEL R4, R24, UR4, P0 ;  /* 0x0000000418047c07 */ /* 0x000fe20008000000 */
[----:B------:R-:W-:-:S04]  /*3e50*/  IMAD.MOV.U32 R24, RZ, RZ, 0x1 ;  /* 0x00000001ff187424 */ /* 0x000fc800078e00ff */
[----:B------:R-:W-:Y:S02]  /*3e60*/  @P3 LOP3.LUT R5, R21, 0x80000, RZ, 0xfc, !PT ;  /* 0x0008000015053812 */ /* 0x000fe400078efcff */
[----:B------:R-:W-:Y:S02]  /*3e70*/  FSETP.GEU.AND P3, PT, |R67|, 6.5827683646048100446e-37, PT ;  /* 0x036000004300780b */ /* 0x000fe40003f6e200 */
[----:B------:R-:W2:Y:S02]  /*3e80*/  MUFU.RCP64H R25, R5 ;  /* 0x0000000500197308 */ /* 0x000ea40000001800 */
[----:B--2---:R-:W-:-:S08]  /*3e90*/  DFMA R50, -R4, R24, 1 ;  /* 0x3ff000000432742b */ /* 0x004fd00000000118 */
        /* <DEDUP_REMOVED lines=9> */
[----:B---3--:R-:W-:Y:S05]  /*3f30*/  @P0 BRA P3, `(.L_x_62) ;  /* 0x0000000000180947 */ /* 0x008fea0001800000 */
[----:B------:R-:W-:Y:S01]  /*3f40*/  IMAD.MOV.U32 R70, RZ, RZ, R4 ;  /* 0x000000ffff467224 */ /* 0x000fe200078e0004 */
[----:B------:R-:W-:Y:S02]  /*3f50*/  MOV R69, R5 ;  /* 0x0000000500457202 */ /* 0x000fe40000000f00 */
[----:B------:R-:W-:-:S07]  /*3f60*/  MOV R26, 0x3f80 ;  /* 0x00003f80001a7802 */ /* 0x000fce0000000f00 */
[----:B------:R-:W-:Y:S05]  /*3f70*/  CALL.REL.NOINC `($__internal_0_$__cuda_sm20_div_rn_f64_full) ;  /* 0x0000004c00e47944 */ /* 0x000fea0003c00000 */
[----:B------:R-:W-:Y:S02]  /*3f80*/  IMAD.MOV.U32 R50, RZ, RZ, R76 ;  /* 0x000000ffff327224 */ /* 0x000fe400078e004c */
[----:B------:R-:W-:-:S07]  /*3f90*/  IMAD.MOV.U32 R51, RZ, RZ, R77 ;  /* 0x000000ffff337224 */ /* 0x000fce00078e004d */
.L_x_62:
[----:B------:R-:W-:Y:S05]  /*3fa0*/  BSYNC.RECONVERGENT B2 ;  /* 0x0000000000027941 */ /* 0x000fea0003800200 */
.L_x_61:
        /* <DEDUP_REMOVED lines=21> */
.L_x_64:
[----:B------:R-:W-:Y:S05]  /*4100*/  BSYNC.RECONVERGENT B2 ;  /* 0x0000000000027941 */ /* 0x000fea0003800200 */
.L_x_63:
        /* <DEDUP_REMOVED lines=9> */
[----:B------:R-:W-:Y:S01]  /*41a0*/  STG.E.64 desc[UR12][R46.64], R50 ;  /* 0x000000322e007986 */ /* 0x000fe2000c101b0c */
[----:B------:R-:W-:Y:S01]  /*41b0*/  FSEL R26, R76, -124.47528839111328125, P0 ;  /* 0xc2f8f3594c1a7808 */ /* 0x000fe20000000000 */
[----:B------:R-:W-:Y:S01]  /*41c0*/  IMAD.WIDE R42, R19, 0x8, R42 ;  /* 0x00000008132a7825 */ /* 0x000fe200078e022a */
[----:B------:R-:W-:-:S05]  /*41d0*/  FSEL R27, R77, 6.0769443484305323302e-38, P0 ;  /* 0x01a56e1f4d1b7808 */ /* 0x000fca0000000000 */
[----:B------:R2:W-:Y:S04]  /*41e0*/  STG.E.64 desc[UR12][R44.64], R26 ;  /* 0x0000001a2c007986 */ /* 0x0005e8000c101b0c */
[----:B------:R-:W0:Y:S01]  /*41f0*/  LDG.E.64 R42, desc[UR12][R42.64] ;  /* 0x0000000c2a2a7981 */ /* 0x000e22000c1e1b00 */
[----:B------:R-:W-:-:S06]  /*4200*/  IMAD.WIDE R30, R19, 0x8, R30 ;  /* 0x00000008131e7825 */ /* 0x000fcc00078e021e */
[----:B------:R-:W3:Y:S01]  /*4210*/  LDG.E.64 R30, desc[UR12][R30.64] ;  /* 0x0000000c1e1e7981 */ /* 0x000ee2000c1e1b00 */
[----:B------:R-:W-:-:S05]  /*4220*/  IMAD.WIDE R28, R19, 0x8, R28 ;  /* 0x00000008131c7825 */ /* 0x000fca00078e021c */
[----:B------:R4:W5:Y:S01]  /*4230*/  LDG.E.64 R24, desc[UR12][R28.64] ;  /* 0x0000000c1c187981 */ /* 0x000962000c1e1b00 */
[----:B------:R-:W-:Y:S01]  /*4240*/  UMOV UR6, UR5 ;  /* 0x0000000500067c82 */ /* 0x000fe20008000000 */
[----:B------:R-:W-:Y:S01]  /*4250*/  BSSY.RECONVERGENT B2, `(.L_x_65) ;  /* 0x000001e000027945 */ /* 0x000fe20003800200 */
[----:B------:R-:W-:Y:S01]  /*4260*/  MOV R21, UR6 ;  /* 0x0000000600157c02 */ /* 0x000fe20008000f00 */
[----:B0-----:R-:W-:Y:S02]  /*4270*/  DMUL R6, R42, UR8 ;  /* 0x000000082a067c28 */ /* 0x001fe40008000000 */
[----:B---3--:R-:W-:-:S06]  /*4280*/  DMUL R66, R30, UR8 ;  /* 0x000000081e427c28 */ /* 0x008fcc0008000000 */
[----:B------:R-:W-:Y:S02]  /*4290*/  DSETP.MAX.AND P0, P3, R6, UR4, PT ;  /* 0x0000000406007e2a */ /* 0x000fe4000bb0f000 */
[----:B-1----:R-:W-:-:S05]  /*42a0*/  IMAD.MOV.U32 R4, RZ, RZ, R7 ;  /* 0x000000ffff047224 */ /* 0x002fca00078e0007 */
        /* <DEDUP_REMOVED lines=11> */
[----:B----4-:R-:W-:-:S08]  /*4360*/  DMUL R28, R66, R6 ;  /* 0x00000006421c7228 */ /* 0x010fd00000000000 */
[----:B------:R-:W-:-:S08]  /*4370*/  DFMA R26, -R4, R28, R66 ;  /* 0x0000001c041a722b */ /* 0x000fd00000000142 */
[----:B------:R-:W-:-:S10]  /*4380*/  DFMA R28, R6, R26, R28 ;  /* 0x0000001a061c722b */ /* 0x000fd4000000001c */
[----:B------:R-:W-:-:S05]  /*4390*/  FFMA R6, RZ, R5, R29 ;  /* 0x00000005ff067223 */ /* 0x000fca000000001d */
[----:B------:R-:W-:Y:S01]  /*43a0*/  FSETP.GT.AND P0, PT, |R6|, 1.469367938527859385e-39, PT ;  /* 0x001000000600780b */ /* 0x000fe20003f04200 */
[----:B-----5:R-:W-:-:S12]  /*43b0*/  DMUL R6, R24, UR8 ;  /* 0x0000000818067c28 */ /* 0x020fd80008000000 */
[----:B------:R-:W-:Y:S05]  /*43c0*/  @P0 BRA P3, `(.L_x_66) ;  /* 0x0000000000180947 */ /* 0x000fea0001800000 */
[----:B------:R-:W-:Y:S01]  /*43d0*/  IMAD.MOV.U32 R70, RZ, RZ, R4 ;  /* 0x000000ffff467224 */ /* 0x000fe200078e0004 */
[----:B------:R-:W-:Y:S02]  /*43e0*/  MOV R69, R5 ;  /* 0x0000000500457202 */ /* 0x000fe40000000f00 */
[----:B------:R-:W-:-:S07]  /*43f0*/  MOV R26, 0x4410 ;  /* 0x00004410001a7802 */ /* 0x000fce0000000f00 */
[----:B------:R-:W-:Y:S05]  /*4400*/  CALL.REL.NOINC `($__internal_0_$__cuda_sm20_div_rn_f64_full) ;  /* 0x0000004800c07944 */ /* 0x000fea0003c00000 */
[----:B------:R-:W-:Y:S02]  /*4410*/  IMAD.MOV.U32 R28, RZ, RZ, R76 ;  /* 0x000000ffff1c7224 */ /* 0x000fe400078e004c */
[----:B------:R-:W-:-:S07]  /*4420*/  IMAD.MOV.U32 R29, RZ, RZ, R77 ;  /* 0x000000ffff1d7224 */ /* 0x000fce00078e004d */
.L_x_66:
[----:B------:R-:W-:Y:S05]  /*4430*/  BSYNC.RECONVERGENT B2 ;  /* 0x0000000000027941 */ /* 0x000fea0003800200 */
.L_x_65:
        /* <DEDUP_REMOVED lines=21> */
.L_x_68:
[----:B------:R-:W-:Y:S05]  /*4590*/  BSYNC.RECONVERGENT B2 ;  /* 0x0000000000027941 */ /* 0x000fea0003800200 */
.L_x_67:
[----:B------:R-:W-:Y:S01]  /*45a0*/  DFMA R76, -R28, R28, R76 ;  /* 0x0000001c1c4c722b */ /* 0x000fe2000000014c */
[----:B------:R-:W-:Y:S01]  /*45b0*/  UMOV UR4, 0xc2f8f359 ;  /* 0xc2f8f35900047882 */ /* 0x000fe20000000000 */
[----:B------:R-:W-:Y:S01]  /*45c0*/  UMOV UR5, 0x1a56e1f ;  /* 0x01a56e1f00057882 */ /* 0x000fe20000000000 */
[C---:B------:R-:W-:Y:S01]  /*45d0*/  IMAD.WIDE R48, R19.reuse, 0x8, R48 ;  /* 0x0000000813307825 */ /* 0x040fe200078e0230 */
[----:B------:R-:W-:-:S03]  /*45e0*/  LEA R52, R19, R52, 0x2 ;  /* 0x0000003413347211 */ /* 0x000fc600078e10ff */
[C---:B------:R-:W-:Y:S01]  /*45f0*/  IMAD.WIDE R46, R19.reuse, 0x8, R46 ;  /* 0x00000008132e7825 */ /* 0x040fe200078e022e */
[----:B------:R-:W-:Y:S01]  /*4600*/  DSETP.GEU.AND P0, PT, R76, UR4, PT ;  /* 0x000000044c007e2a */ /* 0x000fe2000bf0e000 */
[----:B------:R-:W0:Y:S01]  /*4610*/  LDCU UR4, c[0x0][0x398] ;  /* 0x00007300ff0477ac */ /* 0x000e220008000800 */
[----:B------:R1:W-:Y:S01]  /*4620*/  STG.E.64 desc[UR12][R48.64], R4 ;  /* 0x0000000430007986 */ /* 0x0003e2000c101b0c */
[----:B------:R-:W-:-:S03]  /*4630*/  IMAD.WIDE R44, R19, 0x8, R44 ;  /* 0x00000008132c7825 */ /* 0x000fc600078e022c */
[----:B------:R-:W-:Y:S01]  /*4640*/  FSEL R6, R76, -124.47528839111328125, P0 ;  /* 0xc2f8f3594c067808 */ /* 0x000fe20000000000 */
[----:B------:R1:W-:Y:S01]  /*4650*/  STG.E.64 desc[UR12][R46.64], R28 ;  /* 0x0000001c2e007986 */ /* 0x0003e2000c101b0c */
[----:B------:R-:W-:-:S05]  /*4660*/  FSEL R7, R77, 6.0769443484305323302e-38, P0 ;  /* 0x01a56e1f4d077808 */ /* 0x000fca0000000000 */
[----:B------:R1:W-:Y:S01]  /*4670*/  STG.E.64 desc[UR12][R44.64], R6 ;  /* 0x000000062c007986 */ /* 0x0003e2000c101b0c */
[----:B0-----:R-:W-:-:S13]  /*4680*/  ISETP.GE.AND P0, PT, R52, UR4, PT ;  /* 0x0000000434007c0c */ /* 0x001fda000bf06270 */
[----:B-1----:R-:W-:Y:S05]  /*4690*/  @!P0 BRA `(.L_x_69) ;  /* 0xffffffec003c8947 */ /* 0x002fea000383ffff */
.L_x_38:
[----:B------:R-:W-:Y:S05]  /*46a0*/  BSYNC.RECONVERGENT B1 ;  /* 0x0000000000017941 */ /* 0x000fea0003800200 */
.L_x_37:
[----:B------:R-:W-:-:S04]  /*46b0*/  UISETP.NE.U32.AND UP0, UPT, UR15, URZ, UPT ;  /* 0x000000ff0f00728c */ /* 0x000fc8000bf05070 */
[----:B------:R-:W-:-:S09]  /*46c0*/  UISETP.NE.AND.EX UP0, UPT, UR16, URZ, UPT, UP0 ;  /* 0x000000ff1000728c */ /* 0x000fd2000bf05300 */
[----:B------:R-:W-:Y:S05]  /*46d0*/  BRA.U !UP0, `(.L_x_70) ;  /* 0x00000041081c7547 */ /* 0x000fea000b800000 */
[----:B------:R-:W-:Y:S01]  /*46e0*/  UMOV UR4, 0xffffffff ;  /* 0xffffffff00047882 */ /* 0x000fe20000000000 */
[----:B------:R-:W-:Y:S02]  /*46f0*/  ISETP.NE.AND P0, PT, R18, RZ, PT ;  /* 0x000000ff1200720c */ /* 0x000fe40003f05270 */
[----:B------:R-:W-:Y:S11]  /*4700*/  BRA.DIV UR4, `(.L_x_71) ;  /* 0x0000004204f87947 */ /* 0x000ff6000b800000 */
[----:B------:R-:W-:Y:S06]  /*4710*/  BAR.SYNC.DEFER_BLOCKING 0x0 ;  /* 0x0000000000007b1d */ /* 0x000fec0000010000 */
.L_x_164:
[----:B------:R-:W-:Y:S04]  /*4720*/  BSSY B0, `(.L_x_72) ;  /* 0x0000017000007945 */ /* 0x000fe80003800000 */
[----:B------:R-:W-:Y:S05]  /*4730*/  @P0 BRA `(.L_x_73) ;  /* 0x0000000000540947 */ /* 0x000fea0003800000 */
[----:B-1--4-:R-:W1:Y:S01]  /*4740*/  S2R R5, SR_LANEID ;  /* 0x0000000000057919 */ /* 0x012e620000000000 */
        /* <DEDUP_REMOVED lines=14> */
.L_x_74:
[----:B------:R-:W4:Y:S04]  /*4830*/  LD.E.STRONG.GPU R5, desc[UR12][R40.64+0x4] ;  /* 0x0000040c28057980 */ /* 0x000f28000c10f900 */
[----:B----4-:R-:W-:Y:S01]  /*4840*/  CCTL.IVALL ;  /* 0x00000000ff00798f */ /* 0x010fe20002000000 */
[----:B------:R-:W-:Y:S05]  /*4850*/  YIELD ;  /* 0x0000000000007946 */ /* 0x000fea0003800000 */
[----:B------:R-:W-:-:S04]  /*4860*/  LOP3.LUT R5, R5, R4, RZ, 0x3c, !PT ;  /* 0x0000000405057212 */ /* 0x000fc800078e3cff */
[----:B------:R-:W-:-:S13]  /*4870*/  ISETP.GT.AND P0, PT, R5, -0x1, PT ;  /* 0xffffffff0500780c */ /* 0x000fda0003f04270 */
[----:B------:R-:W-:Y:S05]  /*4880*/  @P0 BRA `(.L_x_74) ;  /* 0xfffffffc00e80947 */ /* 0x000fea000383ffff */
.L_x_73:
[----:B------:R-:W-:Y:S05]  /*4890*/  BSYNC B0 ;  /* 0x0000000000007941 */ /* 0x000fea0003800000 */
.L_x_72:
[----:B------:R-:W-:-:S03]  /*48a0*/  UMOV UR4, 0xffffffff ;  /* 0xffffffff00047882 */ /* 0x000fc60000000000 */
[----:B------:R-:W-:Y:S05]  /*48b0*/  BRA.DIV UR4, `(.L_x_75) ;  /* 0x0000004204b87947 */ /* 0x000fea000b800000 */
[----:B------:R-:W-:Y:S06]  /*48c0*/  BAR.SYNC.DEFER_BLOCKING 0x0 ;  /* 0x0000000000007b1d */ /* 0x000fec0000010000 */
.L_x_167:
[----:B------:R-:W-:Y:S01]  /*48d0*/  BSSY.RECONVERGENT B1, `(.L_x_76) ;  /* 0x0000385000017945 */ /* 0x000fe20003800200 */
[----:B-1234-:R-:W-:-:S03]  /*48e0*/  CS2R R30, SRZ ;  /* 0x00000000001e7805 */ /* 0x01efc6000001ff00 */
[----:B------:R-:W-:Y:S05]  /*48f0*/  @P1 BRA `(.L_x_77) ;  /* 0x0000003800081947 */ /* 0x000fea0003800000 */
[----:B------:R-:W-:Y:S01]  /*4900*/  IMAD.MOV.U32 R24, RZ, RZ, R22 ;  /* 0x000000ffff187224 */ /* 0x000fe200078e0016 */
[----:B------:R-:W-:-:S07]  /*4910*/  CS2R R30, SRZ ;  /* 0x00000000001e7805 */ /* 0x000fce000001ff00 */
.L_x_129:
[----:B------:R-:W1:Y:S01]  /*4920*/  LDC.64 R60, c[0x0][0x390] ;  /* 0x0000e400ff3c7b82 */ /* 0x000e620000000a00 */
[----:B------:R-:W-:Y:S02]  /*4930*/  IMAD.MOV.U32 R4, RZ, RZ, RZ ;  /* 0x000000ffff047224 */ /* 0x000fe400078e00ff */
[----:B------:R-:W-:-:S05]  /*4940*/  IMAD.MOV.U32 R58, RZ, RZ, RZ ;  /* 0x000000ffff3a7224 */ /* 0x000fca00078e00ff */
[----:B--2---:R-:W2:Y:S08]  /*4950*/  LDC.64 R52, c[0x0][0x380] ;  /* 0x0000e000ff347b82 */ /* 0x004eb00000000a00 */
[----:B------:R-:W3:Y:S01]  /*4960*/  LDC.64 R54, c[0x0][0x3d8] ;  /* 0x0000f600ff367b82 */ /* 0x000ee20000000a00 */
[----:B-1----:R-:W-:-:S07]  /*4970*/  IMAD.WIDE R60, R24, 0x8, R60 ;  /* 0x00000008183c7825 */ /* 0x002fce00078e023c */
[----:B------:R-:W1:Y:S01]  /*4980*/  LDC.64 R50, c[0x0][0x3e0] ;  /* 0x0000f800ff327b82 */ /* 0x000e620000000a00 */
[----:B------:R-:W4:Y:S01]  /*4990*/  LDG.E.64.CONSTANT R60, desc[UR12][R60.64] ;  /* 0x0000000c3c3c7981 */ /* 0x000f22000c1e9b00 */
[----:B------:R-:W-:Y:S01]  /*49a0*/  BSSY.RECONVERGENT B2, `(.L_x_78) ;  /* 0x00000da000027945 */ /* 0x000fe20003800200 */
[----:B--2---:R-:W-:-:S05]  /*49b0*/  IMAD.WIDE R52, R24, 0x8, R52 ;  /* 0x0000000818347825 */ /* 0x004fca00078e0234 */
[----:B------:R-:W2:Y:S01]  /*49c0*/  LDC.64 R46, c[0x0][0x3e8] ;  /* 0x0000fa00ff2e7b82 */ /* 0x000ea20000000a00 */
[----:B------:R-:W-:Y:S02]  /*49d0*/  IMAD.MOV.U32 R79, RZ, RZ, RZ ;  /* 0x000000ffff4f7224 */ /* 0x000fe400078e00ff */
[----:B------:R-:W-:-:S05]  /*49e0*/  IMAD.WIDE R42, R15, 0x8, R52 ;  /* 0x000000080f2a7825 */ /* 0x000fca00078e0234 */
[----:B------:R-:W5:Y:S01]  /*49f0*/  LDC.64 R44, c[0x0][0x3f0] ;  /* 0x0000fc00ff2c7b82 */ /* 0x000f620000000a00 */
[----:B----4-:R-:W-:Y:S01]  /*4a00*/  DSETP.MAX.AND P0, P3, RZ, R60, PT ;  /* 0x0000003cff00722a */ /* 0x010fe20003b0f000 */
[----:B------:R-:W-:Y:S01]  /*4a10*/  MOV R21, R61 ;  /* 0x0000003d00157202 */ /* 0x000fe20000000f00 */
[----:B------:R-:W-:-:S04]  /*4a20*/  IMAD.MOV.U32 R7, RZ, RZ, R60 ;  /* 0x000000ffff077224 */ /* 0x000fc800078e003c */
[----:B------:R-:W-:Y:S01]  /*4a30*/  FSEL R59, R4, R21, P0 ;  /* 0x00000015043b7208 */ /* 0x000fe20000000000 */
[----:B------:R-:W-:Y:S01]  /*4a40*/  DADD R4, -RZ, -R60 ;  /* 0x00000000ff047229 */ /* 0x000fe2000000093c */
[----:B------:R-:W-:Y:S01]  /*4a50*/  SEL R58, R58, R7, P0 ;  /* 0x000000073a3a7207 */ /* 0x000fe20000000000 */
[----:B------:R-:W-:-:S05]  /*4a60*/  DSETP.GEU.AND P0, PT, R60, RZ, PT ;  /* 0x000000ff3c00722a */ /* 0x000fca0003f0e000 */
[----:B------:R-:W-:-:S03]  /*4a70*/  @P3 LOP3.LUT R59, R21, 0x80000, RZ, 0xfc, !PT ;  /* 0x00080000153b3812 */ /* 0x000fc600078efcff */
[----:B------:R-:W-:Y:S02]  /*4a80*/  FSEL R56, R4, RZ, !P0 ;  /* 0x000000ff04387208 */ /* 0x000fe40004000000 */
[----:B------:R-:W-:Y:S01]  /*4a90*/  FSEL R57, R5, RZ, !P0 ;  /* 0x000000ff05397208 */ /* 0x000fe20004000000 */
[----:B------:R-:W-:Y:S01]  /*4aa0*/  DMUL R58, R58, R2 ;  /* 0x000000023a3a7228 */ /* 0x000fe20000000000 */
[----:B------:R-:W-:-:S04]  /*4ab0*/  IMAD R5, R24, R17, RZ ;  /* 0x0000001118057224 */ /* 0x000fc800078e02ff */
[----:B------:R-:W-:Y:S01]  /*4ac0*/  DMUL R56, R2, R56 ;  /* 0x0000003802387228 */ /* 0x000fe20000000000 */
[C---:B---3--:R-:W-:Y:S02]  /*4ad0*/  IMAD.WIDE R54, R5.reuse, 0x8, R54 ;  /* 0x0000000805367825 */ /* 0x048fe400078e0236 */
[----:B------:R-:W-:Y:S02]  /*4ae0*/  DADD R48, R58, 1 ;  /* 0x3ff000003a307429 */ /* 0x000fe40000000000 */
[----:B-1----:R-:W-:-:S04]  /*4af0*/  IMAD.WIDE R50, R5, 0x8, R50 ;  /* 0x0000000805327825 */ /* 0x002fc800078e0232 */
[C---:B--2---:R-:W-:Y:S02]  /*4b00*/  IMAD.WIDE R46, R5.reuse, 0x8, R46 ;  /* 0x00000008052e7825 */ /* 0x044fe400078e022e */
[----:B------:R-:W-:Y:S02]  /*4b10*/  DADD R48, R56, R48 ;  /* 0x0000000038307229 */ /* 0x000fe40000000030 */
[----:B-----5:R-:W-:-:S09]  /*4b20*/  IMAD.WIDE R44, R5, 0x8, R44 ;  /* 0x00000008052c7825 */ /* 0x020fd200078e022c */
.L_x_89:
[----:B-1----:R-:W1:Y:S08]  /*4b30*/  LDC.64 R28, c[0x0][0x408] ;  /* 0x00010200ff1c7b82 */ /* 0x002e700000000a00 */
[----:B------:R-:W2:Y:S08]  /*4b40*/  LDC.64 R6, c[0x0][0x3f8] ;  /* 0x0000fe00ff067b82 */ /* 0x000eb00000000a00 */
[----:B------:R-:W3:Y:S01]  /*4b50*/  LDC.64 R62, c[0x0][0x400] ;  /* 0x00010000ff3e7b82 */ /* 0x000ee20000000a00 */
[----:B------:R-:W-:Y:S01]  /*4b60*/  MOV R64, 0x0 ;  /* 0x0000000000407802 */ /* 0x000fe20000000f00 */
[----:B------:R-:W-:Y:S01]  /*4b70*/  IMAD.MOV.U32 R65, RZ, RZ, 0x3fd80000 ;  /* 0x3fd80000ff417424 */ /* 0x000fe200078e00ff */
[----:B------:R-:W4:Y:S01]  /*4b80*/  LDCU.64 UR4, c[0x0][0x3a8] ;  /* 0x00007500ff0477ac */ /* 0x000f220008000a00 */
[----:B-1----:R-:W-:-:S06]  /*4b90*/  IMAD.WIDE.U32 R28, R79, 0x8, R28 ;  /* 0x000000084f1c7825 */ /* 0x002fcc00078e001c */
[----:B------:R-:W4:Y:S01]  /*4ba0*/  LDG.E.64 R28, desc[UR12][R28.64+0x8] ;  /* 0x0000080c1c1c7981 */ /* 0x000f22000c1e1b00 */
[----:B--2---:R-:W-:-:S06]  /*4bb0*/  IMAD.WIDE.U32 R6, R79, 0x8, R6 ;  /* 0x000000084f067825 */ /* 0x004fcc00078e0006 */
[----:B------:R-:W2:Y:S01]  /*4bc0*/  LDG.E.64 R6, desc[UR12][R6.64+0x8] ;  /* 0x0000080c06067981 */ /* 0x000ea2000c1e1b00 */
[----:B---3--:R-:W-:-:S06]  /*4bd0*/  IMAD.WIDE.U32 R62, R79, 0x8, R62 ;  /* 0x000000084f3e7825 */ /* 0x008fcc00078e003e */
[----:B------:R-:W5:Y:S01]  /*4be0*/  LDG.E.64 R62, desc[UR12][R62.64+0x8] ;  /* 0x0000080c3e3e7981 */ /* 0x000f62000c1e1b00 */
[----:B------:R-:W-:Y:S01]  /*4bf0*/  BSSY.RECONVERGENT B0, `(.L_x_79) ;  /* 0x0000015000007945 */ /* 0x000fe20003800200 */
[----:B------:R-:W-:Y:S01]  /*4c00*/  IADD3 R80, PT, PT, R79, 0x1, RZ ;  /* 0x000000014f507810 */ /* 0x000fe20007ffe0ff */
[----:B----4-:R-:W1:Y:S01]  /*4c10*/  MUFU.RSQ64H R27, R29 ;  /* 0x0000001d001b7308 */ /* 0x010e620000001c00 */
[----:B------:R-:W-:-:S05]  /*4c20*/  VIADD R26, R29, 0xfcb00000 ;  /* 0xfcb000001d1a7836 */ /* 0x000fca0000000000 */
[----:B------:R-:W-:Y:S01]  /*4c30*/  ISETP.GE.U32.AND P0, PT, R26, 0x7ca00000, PT ;  /* 0x7ca000001a00780c */ /* 0x000fe20003f06070 */
[----:B-1----:R-:W-:-:S08]  /*4c40*/  DMUL R4, R26, R26 ;  /* 0x0000001a1a047228 */ /* 0x002fd00000000000 */
[----:B------:R-:W-:-:S08]  /*4c50*/  DFMA R4, R28, -R4, 1 ;  /* 0x3ff000001c04742b */ /* 0x000fd00000000804 */
[----:B------:R-:W-:Y:S02]  /*4c60*/  DFMA R64, R4, R64, 0.5 ;  /* 0x3fe000000440742b */ /* 0x000fe40000000040 */
[----:B------:R-:W-:-:S08]  /*4c70*/  DMUL R4, R26, R4 ;  /* 0x000000041a047228 */ /* 0x000fd00000000000 */
[----:B------:R-:W-:Y:S02]  /*4c80*/  DFMA R72, R64, R4, R26 ;  /* 0x000000044048722b */ /* 0x000fe4000000001a */
[----:B--2---:R-:W-:-:S06]  /*4c90*/  DMUL R4, R6, UR4 ;  /* 0x0000000406047c28 */ /* 0x004fcc0008000000 */
[----:B------:R-:W-:Y:S02]  /*4ca0*/  DMUL R66, R28, R72 ;  /* 0x000000481c427228 */ /* 0x000fe40000000000 */
[----:B------:R-:W-:Y:S02]  /*4cb0*/  VIADD R71, R73, 0xfff00000 ;  /* 0xfff0000049477836 */ /* 0x000fe40000000000 */
[----:B------:R-:W-:-:S04]  /*4cc0*/  IMAD.MOV.U32 R70, RZ, RZ, R72 ;  /* 0x000000ffff467224 */ /* 0x000fc800078e0048 */
[----:B------:R-:W-:-:S08]  /*4cd0*/  DFMA R68, R66, -R66, R28 ;  /* 0x800000424244722b */ /* 0x000fd0000000001c */
[----:B------:R-:W-:Y:S01]  /*4ce0*/  DFMA R64, R68, R70, R66 ;  /* 0x000000464440722b */ /* 0x000fe20000000042 */
[----:B------:R-:W-:Y:S10]  /*4cf0*/  @!P0 BRA `(.L_x_80) ;  /* 0x0000000000108947 */ /* 0x000ff40003800000 */
[----:B------:R-:W-:-:S07]  /*4d00*/  MOV R64, 0x4d20 ;  /* 0x00004d2000407802 */ /* 0x000fce0000000f00 */
[----:B0----5:R-:W-:Y:S05]  /*4d10*/  CALL.REL.NOINC `($__internal_1_$__cuda_sm20_dsqrt_rn_f64_mediumpath_v1) ;  /* 0x0000004400e47944 */ /* 0x021fea0003c00000 */
[----:B------:R-:W-:Y:S02]  /*4d20*/  IMAD.MOV.U32 R64, RZ, RZ, R26 ;  /* 0x000000ffff407224 */ /* 0x000fe400078e001a */
[----:B------:R-:W-:-:S07]  /*4d30*/  IMAD.MOV.U32 R65, RZ, RZ, R27 ;  /* 0x000000ffff417224 */ /* 0x000fce00078e001b */
.L_x_80:
[----:B------:R-:W-:Y:S05]  /*4d40*/  BSYNC.RECONVERGENT B0 ;  /* 0x0000000000007941 */ /* 0x000fea0003800200 */
.L_x_79:
[----:B------:R-:W1:Y:S01]  /*4d50*/  LDCU UR4, c[0x0][0x3bc] ;  /* 0x00007780ff0477ac */ /* 0x000e620008000800 */
[----:B------:R-:W2:Y:S01]  /*4d60*/  LDC.64 R26, c[0x0][0x3b8] ;  /* 0x0000ee00ff1a7b82 */ /* 0x000ea20000000a00 */
[----:B------:R-:W-:Y:S01]  /*4d70*/  IMAD.MOV.U32 R66, RZ, RZ, 0x1 ;  /* 0x00000001ff427424 */ /* 0x000fe200078e00ff */
[----:B------:R-:W-:Y:S01]  /*4d80*/  BSSY.RECONVERGENT B3, `(.L_x_81) ;  /* 0x0000016000037945 */ /* 0x000fe20003800200 */
[----:B-1----:R-:W2:Y:S04]  /*4d90*/  MUFU.RCP64H R67, UR4 ;  /* 0x0000000400437d08 */ /* 0x002ea80008001800 */
[----:B--2---:R-:W-:-:S08]  /*4da0*/  DFMA R68, R66, -R26, 1 ;  /* 0x3ff000004244742b */ /* 0x004fd0000000081a */
[----:B------:R-:W-:-:S08]  /*4db0*/  DFMA R68, R68, R68, R68 ;  /* 0x000000444444722b */ /* 0x000fd00000000044 */
[----:B------:R-:W-:Y:S02]  /*4dc0*/  DFMA R68, R66, R68, R66 ;  /* 0x000000444244722b */ /* 0x000fe40000000042 */
[----:B------:R-:W-:-:S06]  /*4dd0*/  DMUL R66, R4, R64 ;  /* 0x0000004004427228 */ /* 0x000fcc0000000000 */
[----:B------:R-:W-:-:S04]  /*4de0*/  DFMA R70, R68, -R26, 1 ;  /* 0x3ff000004446742b */ /* 0x000fc8000000081a */
[----:B------:R-:W-:-:S04]  /*4df0*/  FSETP.GEU.AND P3, PT, |R67|, 6.5827683646048100446e-37, PT ;  /* 0x036000004300780b */ /* 0x000fc80003f6e200 */
[----:B------:R-:W-:-:S08]  /*4e00*/  DFMA R70, R68, R70, R68 ;  /* 0x000000464446722b */ /* 0x000fd00000000044 */
[----:B------:R-:W-:-:S08]  /*4e10*/  DMUL R4, R66, R70 ;  /* 0x0000004642047228 */ /* 0x000fd00000000000 */
[----:B------:R-:W-:-:S08]  /*4e20*/  DFMA R26, R4, -R26, R66 ;  /* 0x8000001a041a722b */ /* 0x000fd00000000042 */
[----:B------:R-:W-:-:S10]  /*4e30*/  DFMA R4, R70, R26, R4 ;  /* 0x0000001a4604722b */ /* 0x000fd40000000004 */
[----:B------:R-:W-:-:S05]  /*4e40*/  FFMA R21, RZ, UR4, R5 ;  /* 0x00000004ff157c23 */ /* 0x000fca0008000005 */
[----:B------:R-:W-:-:S13]  /*4e50*/  FSETP.GT.AND P0, PT, |R21|, 1.469367938527859385e-39, PT ;  /* 0x001000001500780b */ /* 0x000fda0003f04200 */
[----:B------:R-:W-:Y:S05]  /*4e60*/  @P0 BRA P3, `(.L_x_82) ;  /* 0x00000000001c0947 */ /* 0x000fea0001800000 */
[----:B------:R-:W1:Y:S01]  /*4e70*/  LDCU.64 UR4, c[0x0][0x3b8] ;  /* 0x00007700ff0477ac */ /* 0x000e620008000a00 */
[----:B------:R-:W-:Y:S02]  /*4e80*/  MOV R26, 0x4ec0 ;  /* 0x00004ec0001a7802 */ /* 0x000fe40000000f00 */
[----:B-1----:R-:W-:Y:S01]  /*4e90*/  MOV R70, UR4 ;  /* 0x0000000400467c02 */ /* 0x002fe20008000f00 */
[----:B------:R-:W-:-:S07]  /*4ea0*/  IMAD.U32 R69, RZ, RZ, UR5 ;  /* 0x00000005ff457e24 */ /* 0x000fce000f8e00ff */
[----:B0----5:R-:W-:Y:S05]  /*4eb0*/  CALL.REL.NOINC `($__internal_0_$__cuda_sm20_div_rn_f64_full) ;  /* 0x0000004000147944 */ /* 0x021fea0003c00000 */
[----:B------:R-:W-:Y:S02]  /*4ec0*/  IMAD.MOV.U32 R4, RZ, RZ, R76 ;  /* 0x000000ffff047224 */ /* 0x000fe400078e004c */
[----:B------:R-:W-:-:S07]  /*4ed0*/  IMAD.MOV.U32 R5, RZ, RZ, R77 ;  /* 0x000000ffff057224 */ /* 0x000fce00078e004d */
.L_x_82:
[----:B------:R-:W-:Y:S05]  /*4ee0*/  BSYNC.RECONVERGENT B3 ;  /* 0x0000000000037941 */ /* 0x000fea0003800200 */
.L_x_81:
[----:B------:R-:W1:Y:S01]  /*4ef0*/  MUFU.RCP64H R27, R65 ;  /* 0x00000041001b7308 */ /* 0x000e620000001800 */
[----:B------:R-:W-:Y:S01]  /*4f00*/  MOV R26, 0x1 ;  /* 0x00000001001a7802 */ /* 0x000fe20000000f00 */
[----:B------:R-:W2:Y:S01]  /*4f10*/  LDCU.64 UR4, c[0x0][0x3c0] ;  /* 0x00007800ff0477ac */ /* 0x000ea20008000a00 */
[----:B------:R-:W-:Y:S01]  /*4f20*/  DADD R74, -RZ, -R58 ;  /* 0x00000000ff4a7229 */ /* 0x000fe2000000093a */
[C---:B------:R-:W-:Y:S01]  /*4f30*/  IMAD.WIDE.U32 R70, R79.reuse, 0x8, R54 ;  /* 0x000000084f467825 */ /* 0x040fe200078e0036 */
[----:B------:R-:W-:Y:S01]  /*4f40*/  DADD R76, -RZ, -R56 ;  /* 0x00000000ff4c7229 */ /* 0x000fe20000000938 */
[----:B------:R-:W-:Y:S02]  /*4f50*/  BSSY.RECONVERGENT B3, `(.L_x_83) ;  /* 0x000001a000037945 */ /* 0x000fe40003800200 */
[----:B------:R-:W-:Y:S01]  /*4f60*/  IMAD.WIDE.U32 R72, R79, 0x8, R46 ;  /* 0x000000084f487825 */ /* 0x000fe200078e002e */
[----:B-1----:R-:W-:-:S08]  /*4f70*/  DFMA R66, R26, -R64, 1 ;  /* 0x3ff000001a42742b */ /* 0x002fd00000000840 */
[----:B------:R-:W-:-:S08]  /*4f80*/  DFMA R66, R66, R66, R66 ;  /* 0x000000424242722b */ /* 0x000fd00000000042 */
[----:B------:R-:W-:Y:S02]  /*4f90*/  DFMA R26, R26, R66, R26 ;  /* 0x000000421a1a722b */ /* 0x000fe4000000001a */
[----:B--2---:R-:W-:-:S06]  /*4fa0*/  DMUL R66, R6, UR4 ;  /* 0x0000000406427c28 */ /* 0x004fcc0008000000 */
[----:B------:R-:W-:-:S04]  /*4fb0*/  DFMA R68, R26, -R64, 1 ;  /* 0x3ff000001a44742b */ /* 0x000fc80000000840 */
[----:B------:R-:W-:-:S04]  /*4fc0*/  FSETP.GEU.AND P3, PT, |R67|, 6.5827683646048100446e-37, PT ;  /* 0x036000004300780b */ /* 0x000fc80003f6e200 */
[----:B------:R-:W-:-:S08]  /*4fd0*/  DFMA R68, R26, R68, R26 ;  /* 0x000000441a44722b */ /* 0x000fd0000000001a */
[----:B------:R-:W-:-:S08]  /*4fe0*/  DMUL R6, R66, R68 ;  /* 0x0000004442067228 */ /* 0x000fd00000000000 */
[----:B------:R-:W-:-:S08]  /*4ff0*/  DFMA R26, R6, -R64, R66 ;  /* 0x80000040061a722b */ /* 0x000fd00000000042 */
[----:B------:R-:W-:Y:S02]  /*5000*/  DFMA R6, R68, R26, R6 ;  /* 0x0000001a4406722b */ /* 0x000fe40000000006 */
[----:B------:R-:W-:Y:S01]  /*5010*/  DADD R26, R48, R4 ;  /* 0x00000000301a7229 */ /* 0x000fe20000000004 */
[----:B------:R-:W-:-:S06]  /*5020*/  IMAD.WIDE.U32 R68, R79, 0x8, R50 ;  /* 0x000000084f447825 */ /* 0x000fcc00078e0032 */
[----:B------:R1:W-:Y:S01]  /*5030*/  STG.E.64 desc[UR12][R68.64], R26 ;  /* 0x0000001a44007986 */ /* 0x0003e2000c101b0c */
[----:B------:R-:W-:-:S03]  /*5040*/  FFMA R21, RZ, R65, R7 ;  /* 0x00000041ff157223 */ /* 0x000fc60000000007 */
[----:B------:R1:W-:Y:S02]  /*5050*/  STG.E.64 desc[UR12][R70.64], R74 ;  /* 0x0000004a46007986 */ /* 0x0003e4000c101b0c */
[----:B------:R-:W-:Y:S02]  /*5060*/  FSETP.GT.AND P0, PT, |R21|, 1.469367938527859385e-39, PT ;  /* 0x001000001500780b */ /* 0x000fe40003f04200 */
[----:B------:R1:W-:Y:S11]  /*5070*/  STG.E.64 desc[UR12][R72.64], R76 ;  /* 0x0000004c48007986 */ /* 0x0003f6000c101b0c */
[----:B------:R-:W-:Y:S05]  /*5080*/  @P0 BRA P3, `(.L_x_84) ;  /* 0x0000000000180947 */ /* 0x000fea0001800000 */
[----:B-1----:R-:W-:Y:S01]  /*5090*/  IMAD.MOV.U32 R70, RZ, RZ, R64 ;  /* 0x000000ffff467224 */ /* 0x002fe200078e0040 */
[----:B------:R-:W-:Y:S01]  /*50a0*/  MOV R26, 0x50d0 ;  /* 0x000050d0001a7802 */ /* 0x000fe20000000f00 */
[----:B------:R-:W-:-:S07]  /*50b0*/  IMAD.MOV.U32 R69, RZ, RZ, R65 ;  /* 0x000000ffff457224 */ /* 0x000fce00078e0041 */
[----:B0----5:R-:W-:Y:S05]  /*50c0*/  CALL.REL.NOINC `($__internal_0_$__cuda_sm20_div_rn_f64_full) ;  /* 0x0000003c00907944 */ /* 0x021fea0003c00000 */
[----:B------:R-:W-:Y:S01]  /*50d0*/  IMAD.MOV.U32 R6, RZ, RZ, R76 ;  /* 0x000000ffff067224 */ /* 0x000fe200078e004c */
[----:B------:R-:W-:-:S07]  /*50e0*/  MOV R7, R77 ;  /* 0x0000004d00077202 */ /* 0x000fce0000000f00 */
.L_x_84:
[----:B------:R-:W-:Y:S05]  /*50f0*/  BSYNC.RECONVERGENT B3 ;  /* 0x0000000000037941 */ /* 0x000fea0003800200 */
.L_x_83:
[----:B-1----:R-:W1:Y:S01]  /*5100*/  MUFU.RCP64H R27, R29 ;  /* 0x0000001d001b7308 */ /* 0x002e620000001800 */
[----:B------:R-:W-:Y:S01]  /*5110*/  IMAD.MOV.U32 R26, RZ, RZ, 0x1 ;  /* 0x00000001ff1a7424 */ /* 0x000fe200078e00ff */
[----:B-----5:R-:W-:Y:S01]  /*5120*/  DADD R62, R60, -R62 ;  /* 0x000000003c3e7229 */ /* 0x020fe2000000083e */
[----:B------:R-:W-:Y:S07]  /*5130*/  BSSY.RECONVERGENT B3, `(.L_x_85) ;  /* 0x0000013000037945 */ /* 0x000fee0003800200 */
[----:B------:R-:W-:-:S02]  /*5140*/  DMUL R66, R62, R62 ;  /* 0x0000003e3e427228 */ /* 0x000fc40000000000 */
[----:B-1----:R-:W-:-:S06]  /*5150*/  DFMA R64, -R28, R26, 1 ;  /* 0x3ff000001c40742b */ /* 0x002fcc000000011a */
[----:B------:R-:W-:Y:S02]  /*5160*/  DMUL R66, R66, -0.5 ;  /* 0xbfe0000042427828 */ /* 0x000fe40000000000 */
[----:B------:R-:W-:-:S08]  /*5170*/  DFMA R64, R64, R64, R64 ;  /* 0x000000404040722b */ /* 0x000fd00000000040 */
[----:B------:R-:W-:Y:S01]  /*5180*/  FSETP.GEU.AND P3, PT, |R67|, 6.5827683646048100446e-37, PT ;  /* 0x036000004300780b */ /* 0x000fe20003f6e200 */
        /* <DEDUP_REMOVED lines=13> */
.L_x_86:
[----:B------:R-:W-:Y:S05]  /*5260*/  BSYNC.RECONVERGENT B3 ;  /* 0x0000000000037941 */ /* 0x000fea0003800200 */
.L_x_85:
[----:B------:R-:W-:Y:S01]  /*5270*/  MOV R26, 0x652b82fe ;  /* 0x652b82fe001a7802 */ /* 0x000fe20000000f00 */
[----:B------:R-:W-:Y:S01]  /*5280*/  IMAD.MOV.U32 R27, RZ, RZ, 0x3ff71547 ;  /* 0x3ff71547ff1b7424 */ /* 0x000fe200078e00ff */
[----:B------:R-:W-:Y:S01]  /*5290*/  UMOV UR4, 0xfefa39ef ;  /* 0xfefa39ef00047882 */ /* 0x000fe20000000000 */
[----:B------:R-:W-:Y:S01]  /*52a0*/  UMOV UR5, 0x3fe62e42 ;  /* 0x3fe62e4200057882 */ /* 0x000fe20000000000 */
[----:B------:R-:W-:Y:S01]  /*52b0*/  FSETP.GEU.AND P0, PT, |R77|, 4.1917929649353027344, PT ;  /* 0x4086232b4d00780b */ /* 0x000fe20003f0e200 */
[----:B------:R-:W-:Y:S02]  /*52c0*/  BSSY.RECONVERGENT B0, `(.L_x_87) ;  /* 0x0000036000007945 */ /* 0x000fe40003800200 */
[----:B------:R-:W-:-:S08]  /*52d0*/  DFMA R26, R76, R26, 6.75539944105574400000e+15 ;  /* 0x433800004c1a742b */ /* 0x000fd0000000001a */
[----:B------:R-:W-:-:S08]  /*52e0*/  DADD R28, R26, -6.75539944105574400000e+15 ;  /* 0xc33800001a1c7429 */ /* 0x000fd00000000000 */
[----:B------:R-:W-:Y:S01]  /*52f0*/  DFMA R62, R28, -UR4, R76 ;  /* 0x800000041c3e7c2b */ /* 0x000fe2000800004c */
[----:B------:R-:W-:Y:S01]  /*5300*/  UMOV UR4, 0x3b39803f ;  /* 0x3b39803f00047882 */ /* 0x000fe20000000000 */
[----:B------:R-:W-:-:S06]  /*5310*/  UMOV UR5, 0x3c7abc9e ;  /* 0x3c7abc9e00057882 */ /* 0x000fcc0000000000 */
[----:B------:R-:W-:Y:S01]  /*5320*/  DFMA R28, R28, -UR4, R62 ;  /* 0x800000041c1c7c2b */ /* 0x000fe2000800003e */
[----:B------:R-:W-:Y:S01]  /*5330*/  UMOV UR4, 0x69ce2bdf ;  /* 0x69ce2bdf00047882 */ /* 0x000fe20000000000 */
[----:B------:R-:W-:Y:S01]  /*5340*/  IMAD.MOV.U32 R62, RZ, RZ, -0x35dec16 ;  /* 0xfca213eaff3e7424 */ /* 0x000fe200078e00ff */
[----:B------:R-:W-:Y:S01]  /*5350*/  UMOV UR5, 0x3e5ade15 ;  /* 0x3e5ade1500057882 */ /* 0x000fe20000000000 */
[----:B------:R-:W-:-:S06]  /*5360*/  IMAD.MOV.U32 R63, RZ, RZ, 0x3e928af3 ;  /* 0x3e928af3ff3f7424 */ /* 0x000fcc00078e00ff */
[----:B------:R-:W-:Y:S01]  /*5370*/  DFMA R62, R28, UR4, R62 ;  /* 0x000000041c3e7c2b */ /* 0x000fe2000800003e */
[----:B------:R-:W-:Y:S01]  /*5380*/  UMOV UR4, 0x62401315 ;  /* 0x6240131500047882 */ /* 0x000fe20000000000 */
[----:B------:R-:W-:-:S06]  /*5390*/  UMOV UR5, 0x3ec71dee ;  /* 0x3ec71dee00057882 */ /* 0x000fcc0000000000 */
[----:B------:R-:W-:Y:S01]  /*53a0*/  DFMA R62, R28, R62, UR4 ;  /* 0x000000041c3e7e2b */ /* 0x000fe2000800003e */
        /* <DEDUP_REMOVED lines=20> */
[----:B------:R-:W-:-:S08]  /*54f0*/  DFMA R62, R28, R62, UR4 ;  /* 0x000000041c3e7e2b */ /* 0x000fd0000800003e */
[----:B------:R-:W-:-:S08]  /*5500*/  DFMA R62, R28, R62, 1 ;  /* 0x3ff000001c3e742b */ /* 0x000fd0000000003e */
[----:B------:R-:W-:-:S10]  /*5510*/  DFMA R62, R28, R62, 1 ;  /* 0x3ff000001c3e742b */ /* 0x000fd4000000003e */
[----:B------:R-:W-:Y:S01]  /*5520*/  LEA R29, R26, R63, 0x14 ;  /* 0x0000003f1a1d7211 */ /* 0x000fe200078ea0ff */
[----:B------:R-:W-:Y:S01]  /*5530*/  IMAD.MOV.U32 R28, RZ, RZ, R62 ;  /* 0x000000ffff1c7224 */ /* 0x000fe200078e003e */
[----:B------:R-:W-:Y:S06]  /*5540*/  @!P0 BRA `(.L_x_88) ;  /* 0x0000000000348947 */ /* 0x000fec0003800000 */
[----:B------:R-:W-:Y:S01]  /*5550*/  FSETP.GEU.AND P3, PT, |R77|, 4.2275390625, PT ;  /* 0x408748004d00780b */ /* 0x000fe20003f6e200 */
[C---:B------:R-:W-:Y:S02]  /*5560*/  DADD R28, R76.reuse, +INF ;  /* 0x7ff000004c1c7429 */ /* 0x040fe40000000000 */
[----:B------:R-:W-:-:S08]  /*5570*/  DSETP.GEU.AND P0, PT, R76, RZ, PT ;  /* 0x000000ff4c00722a */ /* 0x000fd00003f0e000 */
[----:B------:R-:W-:Y:S02]  /*5580*/  FSEL R28, R28, RZ, P0 ;  /* 0x000000ff1c1c7208 */ /* 0x000fe40000000000 */
[----:B------:R-:W-:Y:S02]  /*5590*/  @!P3 LEA.HI R21, R26, R26, RZ, 0x1 ;  /* 0x0000001a1a15b211 */ /* 0x000fe400078f08ff */
[----:B------:R-:W-:Y:S02]  /*55a0*/  FSEL R29, R29, RZ, P0 ;  /* 0x000000ff1d1d7208 */ /* 0x000fe40000000000 */
[----:B------:R-:W-:-:S05]  /*55b0*/  @!P3 SHF.R.S32.HI R21, RZ, 0x1, R21 ;  /* 0x00000001ff15b819 */ /* 0x000fca0000011415 */
[----:B------:R-:W-:Y:S02]  /*55c0*/  @!P3 IMAD.IADD R26, R26, 0x1, -R21 ;  /* 0x000000011a1ab824 */ /* 0x000fe400078e0a15 */
[----:B------:R-:W-:-:S03]  /*55d0*/  @!P3 IMAD R27, R21, 0x100000, R63 ;  /* 0x00100000151bb824 */ /* 0x000fc600078e023f */
[----:B------:R-:W-:Y:S02]  /*55e0*/  @!P3 LEA R63, R26, 0x3ff00000, 0x14 ;  /* 0x3ff000001a3fb811 */ /* 0x000fe400078ea0ff */
[----:B------:R-:W-:Y:S01]  /*55f0*/  @!P3 MOV R26, R62 ;  /* 0x0000003e001ab202 */ /* 0x000fe20000000f00 */
[----:B------:R-:W-:-:S06]  /*5600*/  @!P3 IMAD.MOV.U32 R62, RZ, RZ, RZ ;  /* 0x000000ffff3eb224 */ /* 0x000fcc00078e00ff */
[----:B------:R-:W-:-:S11]  /*5610*/  @!P3 DMUL R28, R26, R62 ;  /* 0x0000003e1a1cb228 */ /* 0x000fd60000000000 */
.L_x_88:
[----:B------:R-:W-:Y:S05]  /*5620*/  BSYNC.RECONVERGENT B0 ;  /* 0x0000000000007941 */ /* 0x000fea0003800200 */
.L_x_87:
[----:B------:R-:W1:Y:S01]  /*5630*/  LDCU UR4, c[0x0][0x39c] ;  /* 0x00007380ff0477ac */ /* 0x000e620008000800 */
[C---:B------:R-:W-:Y:S02]  /*5640*/  ISETP.NE.AND P0, PT, R79.reuse, RZ, PT ;  /* 0x000000ff4f00720c */ /* 0x040fe40003f05270 */
[----:B------:R-:W-:-:S11]  /*5650*/  ISETP.NE.AND P3, PT, R79, R12, PT ;  /* 0x0000000c4f00720c */ /* 0x000fd60003f65270 */
[----:B------:R-:W2:Y:S01]  /*5660*/  @!P0 LDG.E.64.CONSTANT R62, desc[UR12][R52.64] ;  /* 0x0000000c343e8981 */ /* 0x000ea2000c1e9b00 */
[----:B-1----:R-:W-:-:S03]  /*5670*/  IMAD R27, R80, UR4, RZ ;  /* 0x00000004501b7c24 */ /* 0x002fc6000f8e02ff */
[----:B------:R-:W3:Y:S01]  /*5680*/  @!P3 LDG.E.64.CONSTANT R64, desc[UR12][R42.64] ;  /* 0x0000000c2a40b981 */ /* 0x000ee2000c1e9b00 */
[----:B------:R-:W-:-:S06]  /*5690*/  IMAD.WIDE R26, R27, 0x8, R52 ;  /* 0x000000081b1a7825 */ /* 0x000fcc00078e0234 */
[----:B------:R-:W4:Y:S01]  /*56a0*/  LDG.E.64.CONSTANT R26, desc[UR12][R26.64] ;  /* 0x0000000c1a1a7981 */ /* 0x000f22000c1e9b00 */
[----:B------:R-:W-:-:S08]  /*56b0*/  DMUL R6, R28, R6 ;  /* 0x000000061c067228 */ /* 0x000fd00000000000 */
[----:B----4-:R-:W-:-:S08]  /*56c0*/  DFMA R4, R6, R4, R26 ;  /* 0x000000040604722b */ /* 0x010fd0000000001a */
[----:B--2---:R-:W-:Y:S01]  /*56d0*/  @!P0 DFMA R4, R58, R62, R4 ;  /* 0x0000003e3a04822b */ /* 0x004fe20000000004 */
[----:B------:R-:W-:-:S07]  /*56e0*/  IMAD.WIDE.U32 R6, R79, 0x8, R44 ;  /* 0x000000084f067825 */ /* 0x000fce00078e002c */
[----:B---3--:R-:W-:Y:S01]  /*56f0*/  @!P3 DFMA R4, R56, R64, R4 ;  /* 0x000000403804b22b */ /* 0x008fe20000000004 */
[----:B------:R-:W-:-:S06]  /*5700*/  ISETP.NE.AND P0, PT, R80, R17, PT ;  /* 0x000000115000720c */ /* 0x000fcc0003f05270 */
[----:B------:R1:W-:Y:S01]  /*5710*/  STG.E.64 desc[UR12][R6.64], R4 ;  /* 0x0000000406007986 */ /* 0x0003e2000c101b0c */
[----:B------:R-:W-:-:S06]  /*5720*/  IMAD.MOV.U32 R79, RZ, RZ, R80 ;  /* 0x000000ffff4f7224 */ /* 0x000fcc00078e0050 */
[----:B------:R-:W-:Y:S05]  /*5730*/  @P0 BRA `(.L_x_89) ;  /* 0xfffffff000fc0947 */ /* 0x000fea000383ffff */
[----:B------:R-:W-:Y:S05]  /*5740*/  BSYNC.RECONVERGENT B2 ;  /* 0x0000000000027941 */ /* 0x000fea0003800200 */
.L_x_78:
[----:B------:R-:W2:Y:S02]  /*5750*/  LDCU UR4, c[0x0][0x398] ;  /* 0x00007300ff0477ac */ /* 0x000ea40008000800 */
[----:B--2---:R-:W-:-:S09]  /*5760*/  UISETP.NE.AND UP0, UPT, UR4, 0x3, UPT ;  /* 0x000000030400788c */ /* 0x004fd2000bf05270 */
[----:B------:R-:W-:Y:S05]  /*5770*/  BRA.U !UP0, `(.L_x_90) ;  /* 0x0000001108607547 */ /* 0x000fea000b800000 */
[----:B------:R-:W-:Y:S01]  /*5780*/  UISETP.GE.AND UP0, UPT, UR4, 0x7, UPT ;  /* 0x000000070400788c */ /* 0x000fe2000bf06270 */
[----:B-1----:R-:W-:-:S08]  /*5790*/  IMAD.MOV.U32 R7, RZ, RZ, 0x1 ;  /* 0x00000001ff077424 */ /* 0x002fd000078e00ff */
[----:B------:R-:W-:Y:S05]  /*57a0*/  BRA.U !UP0, `(.L_x_91) ;  /* 0x0000000508e87547 */ /* 0x000fea000b800000 */
[----:B------:R-:W-:Y:S01]  /*57b0*/  BSSY.RECONVERGENT B2, `(.L_x_92) ;  /* 0x0000078000027945 */ /* 0x000fe20003800200 */
[----:B------:R-:W-:-:S07]  /*57c0*/  MOV R53, 0x1 ;  /* 0x0000000100357802 */ /* 0x000fce0000000f00 */
.L_x_101:
[----:B-1----:R-:W-:-:S05]  /*57d0*/  IMAD.WIDE.U32 R42, R53, 0x8, R50 ;  /* 0x00000008352a7825 */ /* 0x002fca00078e0032 */
[----:B------:R-:W2:Y:S01]  /*57e0*/  LDG.E.64 R68, desc[UR12][R42.64+-0x8] ;  /* 0xfffff80c2a447981 */ /* 0x000ea2000c1e1b00 */
[----:B------:R-:W-:-:S05]  /*57f0*/  IMAD.WIDE.U32 R28, R53, 0x8, R54 ;  /* 0x00000008351c7825 */ /* 0x000fca00078e0036 */
[----:B------:R-:W3:Y:S01]  /*5800*/  LDG.E.64 R66, desc[UR12][R28.64] ;  /* 0x0000000c1c427981 */ /* 0x000ee2000c1e1b00 */
[----:B------:R-:W-:Y:S01]  /*5810*/  IMAD.MOV.U32 R4, RZ, RZ, 0x1 ;  /* 0x00000001ff047424 */ /* 0x000fe200078e00ff */
[----:B------:R-:W-:Y:S01]  /*5820*/  BSSY.RECONVERGENT B3, `(.L_x_93) ;  /* 0x0000011000037945 */ /* 0x000fe20003800200 */
[----:B--2---:R-:W1:Y:S01]  /*5830*/  MUFU.RCP64H R5, R69 ;  /* 0x0000004500057308 */ /* 0x004e620000001800 */
[----:B---3--:R-:W-:-:S03]  /*5840*/  FSETP.GEU.AND P3, PT, |R67|, 6.5827683646048100446e-37, PT ;  /* 0x036000004300780b */ /* 0x008fc60003f6e200 */
        /* <DEDUP_REMOVED lines=12> */
[----:B------:R-:W-:-:S07]  /*5910*/  MOV R26, 0x5930 ;  /* 0x00005930001a7802 */ /* 0x000fce0000000f00 */
[----:B0-----:R-:W-:Y:S05]  /*5920*/  CALL.REL.NOINC `($__internal_0_$__cuda_sm20_div_rn_f64_full) ;  /* 0x0000003400787944 */ /* 0x001fea0003c00000 */
.L_x_94:
[----:B------:R-:W-:Y:S05]  /*5930*/  BSYNC.RECONVERGENT B3 ;  /* 0x0000000000037941 */ /* 0x000fea0003800200 */
.L_x_93:
[C---:B------:R-:W-:Y:S01]  /*5940*/  IMAD.WIDE.U32 R6, R53.reuse, 0x8, R46 ;  /* 0x0000000835067825 */ /* 0x040fe200078e002e */
[----:B------:R-:W2:Y:S04]  /*5950*/  LDG.E.64 R4, desc[UR12][R42.64] ;  /* 0x0000000c2a047981 */ /* 0x000ea8000c1e1b00 */
[----:B------:R-:W2:Y:S02]  /*5960*/  LDG.E.64 R68, desc[UR12][R6.64+-0x8] ;  /* 0xfffff80c06447981 */ /* 0x000ea4000c1e1b00 */
[----:B--2---:R-:W-:Y:S01]  /*5970*/  DFMA R68, R68, -R76, R4 ;  /* 0x8000004c4444722b */ /* 0x004fe20000000004 */
[----:B------:R-:W-:-:S06]  /*5980*/  IMAD.WIDE.U32 R4, R53, 0x8, R44 ;  /* 0x0000000835047825 */ /* 0x000fcc00078e002c */
[----:B------:R1:W-:Y:S04]  /*5990*/  STG.E.64 desc[UR12][R42.64], R68 ;  /* 0x000000442a007986 */ /* 0x0003e8000c101b0c */
[----:B------:R-:W2:Y:S04]  /*59a0*/  LDG.E.64 R48, desc[UR12][R4.64+-0x8] ;  /* 0xfffff80c04307981 */ /* 0x000ea8000c1e1b00 */
[----:B------:R-:W2:Y:S02]  /*59b0*/  LDG.E.64 R26, desc[UR12][R4.64] ;  /* 0x0000000c041a7981 */ /* 0x000ea4000c1e1b00 */
[----:B--2---:R-:W-:-:S07]  /*59c0*/  DFMA R48, R48, -R76, R26 ;  /* 0x8000004c3030722b */ /* 0x004fce000000001a */
[----:B------:R1:W-:Y:S04]  /*59d0*/  STG.E.64 desc[UR12][R4.64], R48 ;  /* 0x0000003004007986 */ /* 0x0003e8000c101b0c */
[----:B------:R-:W2:Y:S01]  /*59e0*/  LDG.E.64 R66, desc[UR12][R28.64+0x8] ;  /* 0x0000080c1c427981 */ /* 0x000ea2000c1e1b00 */
[----:B------:R-:W3:Y:S01]  /*59f0*/  MUFU.RCP64H R27, R69 ;  /* 0x00000045001b7308 */ /* 0x000ee20000001800 */
[----:B------:R-:W-:Y:S01]  /*5a00*/  MOV R26, 0x1 ;  /* 0x00000001001a7802 */ /* 0x000fe20000000f00 */
[----:B------:R-:W-:Y:S05]  /*5a10*/  BSSY.RECONVERGENT B3, `(.L_x_95) ;  /* 0x0000010000037945 */ /* 0x000fea0003800200 */
[----:B---3--:R-:W-:-:S08]  /*5a20*/  DFMA R56, -R68, R26, 1 ;  /* 0x3ff000004438742b */ /* 0x008fd0000000011a */
[----:B------:R-:W-:-:S08]  /*5a30*/  DFMA R56, R56, R56, R56 ;  /* 0x000000383838722b */ /* 0x000fd00000000038 */
[----:B------:R-:W-:-:S08]  /*5a40*/  DFMA R56, R26, R56, R26 ;  /* 0x000000381a38722b */ /* 0x000fd0000000001a */
[----:B------:R-:W-:-:S08]  /*5a50*/  DFMA R26, -R68, R56, 1 ;  /* 0x3ff00000441a742b */ /* 0x000fd00000000138 */
[----:B------:R-:W-:-:S08]  /*5a60*/  DFMA R26, R56, R26, R56 ;  /* 0x0000001a381a722b */ /* 0x000fd00000000038 */
[----:B--2---:R-:W-:Y:S01]  /*5a70*/  DMUL R76, R66, R26 ;  /* 0x0000001a424c7228 */ /* 0x004fe20000000000 */
[----:B------:R-:W-:-:S07]  /*5a80*/  FSETP.GEU.AND P3, PT, |R67|, 6.5827683646048100446e-37, PT ;  /* 0x036000004300780b */ /* 0x000fce0003f6e200 */
[----:B------:R-:W-:-:S08]  /*5a90*/  DFMA R56, -R68, R76, R66 ;  /* 0x0000004c4438722b */ /* 0x000fd00000000142 */
[----:B------:R-:W-:-:S10]  /*5aa0*/  DFMA R76, R26, R56, R76 ;  /* 0x000000381a4c722b */ /* 0x000fd4000000004c */
[----:B------:R-:W-:-:S05]  /*5ab0*/  FFMA R21, RZ, R69, R77 ;  /* 0x00000045ff157223 */ /* 0x000fca000000004d */
[----:B------:R-:W-:-:S13]  /*5ac0*/  FSETP.GT.AND P0, PT, |R21|, 1.469367938527859385e-39, PT ;  /* 0x001000001500780b */ /* 0x000fda0003f04200 */
[----:B-1----:R-:W-:Y:S05]  /*5ad0*/  @P0 BRA P3, `(.L_x_96) ;  /* 0x00000000000c0947 */ /* 0x002fea0001800000 */
[----:B------:R-:W-:Y:S01]  /*5ae0*/  IMAD.MOV.U32 R70, RZ, RZ, R68 ;  /* 0x000000ffff467224 */ /* 0x000fe200078e0044 */
[----:B------:R-:W-:-:S07]  /*5af0*/  MOV R26, 0x5b10 ;  /* 0x00005b10001a7802 */ /* 0x000fce0000000f00 */
[----:B0-----:R-:W-:Y:S05]  /*5b00*/  CALL.REL.NOINC `($__internal_0_$__cuda_sm20_div_rn_f64_full) ;  /* 0x0000003400007944 */ /* 0x001fea0003c00000 */
.L_x_96:
[----:B------:R-:W-:Y:S05]  /*5b10*/  BSYNC.RECONVERGENT B3 ;  /* 0x0000000000037941 */ /* 0x000fea0003800200 */
.L_x_95:
[----:B------:R-:W2:Y:S04]  /*5b20*/  LDG.E.64 R68, desc[UR12][R6.64] ;  /* 0x0000000c06447981 */ /* 0x000ea8000c1e1b00 */
[----:B------:R-:W2:Y:S02]  /*5b30*/  LDG.E.64 R26, desc[UR12][R42.64+0x8] ;  /* 0x0000080c2a1a7981 */ /* 0x000ea4000c1e1b00 */
[----:B--2---:R-:W-:-:S07]  /*5b40*/  DFMA R68, R68, -R76, R26 ;  /* 0x8000004c4444722b */ /* 0x004fce000000001a */
[----:B------:R1:W-:Y:S04]  /*5b50*/  STG.E.64 desc[UR12][R42.64+0x8], R68 ;  /* 0x000008442a007986 */ /* 0x0003e8000c101b0c */
[----:B------:R-:W2:Y:S02]  /*5b60*/  LDG.E.64 R26, desc[UR12][R4.64+0x8] ;  /* 0x0000080c041a7981 */ /* 0x000ea4000c1e1b00 */
[----:B--2---:R-:W-:-:S07]  /*5b70*/  DFMA R48, R48, -R76, R26 ;  /* 0x8000004c3030722b */ /* 0x004fce000000001a */
[----:B------:R1:W-:Y:S04]  /*5b80*/  STG.E.64 desc[UR12][R4.64+0x8], R48 ;  /* 0x0000083004007986 */ /* 0x0003e8000c101b0c */
[----:B------:R-:W2:Y:S01]  /*5b90*/  LDG.E.64 R66, desc[UR12][R28.64+0x10] ;  /* 0x0000100c1c427981 */ /* 0x000ea2000c1e1b00 */
[----:B------:R-:W3:Y:S01]  /*5ba0*/  MUFU.RCP64H R27, R69 ;  /* 0x00000045001b7308 */ /* 0x000ee20000001800 */
[----:B------:R-:W-:Y:S01]  /*5bb0*/  IMAD.MOV.U32 R26, RZ, RZ, 0x1 ;  /* 0x00000001ff1a7424 */ /* 0x000fe200078e00ff */
        /* <DEDUP_REMOVED lines=13> */
[----:B------:R-:W-:Y:S02]  /*5c90*/  MOV R70, R68 ;  /* 0x0000004400467202 */ /* 0x000fe40000000f00 */
[----:B------:R-:W-:-:S07]  /*5ca0*/  MOV R26, 0x5cc0 ;  /* 0x00005cc0001a7802 */ /* 0x000fce0000000f00 */
[----:B0-----:R-:W-:Y:S05]  /*5cb0*/  CALL.REL.NOINC `($__internal_0_$__cuda_sm20_div_rn_f64_full) ;  /* 0x0000003000947944 */ /* 0x001fea0003c00000 */
.L_x_98:
[----:B------:R-:W-:Y:S05]  /*5cc0*/  BSYNC.RECONVERGENT B3 ;  /* 0x0000000000037941 */ /* 0x000fea0003800200 */
.L_x_97:
        /* <DEDUP_REMOVED lines=26> */
.L_x_100:
[----:B------:R-:W-:Y:S05]  /*5e70*/  BSYNC.RECONVERGENT B3 ;  /* 0x0000000000037941 */ /* 0x000fea0003800200 */
.L_x_99:
[----:B------:R-:W2:Y:S04]  /*5e80*/  LDG.E.64 R6, desc[UR12][R6.64+0x10] ;  /* 0x0000100c06067981 */ /* 0x000ea8000c1e1b00 */
[----:B------:R-:W2:Y:S02]  /*5e90*/  LDG.E.64 R26, desc[UR12][R42.64+0x18] ;  /* 0x0000180c2a1a7981 */ /* 0x000ea4000c1e1b00 */
[----:B--2---:R-:W-:-:S07]  /*5ea0*/  DFMA R26, R6, -R76, R26 ;  /* 0x8000004c061a722b */ /* 0x004fce000000001a */
[----:B------:R1:W-:Y:S04]  /*5eb0*/  STG.E.64 desc[UR12][R42.64+0x18], R26 ;  /* 0x0000181a2a007986 */ /* 0x0003e8000c101b0c */
[----:B------:R-:W2:Y:S01]  /*5ec0*/  LDG.E.64 R28, desc[UR12][R4.64+0x18] ;  /* 0x0000180c041c7981 */ /* 0x000ea2000c1e1b00 */
[C---:B------:R-:W-:Y:S01]  /*5ed0*/  IADD3 R21, PT, PT, R53.reuse, 0x3, RZ ;  /* 0x0000000335157810 */ /* 0x040fe20007ffe0ff */
[----:B------:R-:W-:-:S03]  /*5ee0*/  VIADD R53, R53, 0x4 ;  /* 0x0000000435357836 */ /* 0x000fc60000000000 */
[----:B------:R-:W-:Y:S01]  /*5ef0*/  ISETP.NE.AND P0, PT, R21, R8, PT ;  /* 0x000000081500720c */ /* 0x000fe20003f05270 */
[----:B--2---:R-:W-:-:S07]  /*5f00*/  DFMA R28, R48, -R76, R28 ;  /* 0x8000004c301c722b */ /* 0x004fce000000001c */
[----:B------:R1:W-:Y:S05]  /*5f10*/  STG.E.64 desc[UR12][R4.64+0x18], R28 ;  /* 0x0000181c04007986 */ /* 0x0003ea000c101b0c */
[----:B------:R-:W-:Y:S05]  /*5f20*/  @P0 BRA `(.L_x_101) ;  /* 0xfffffff800280947 */ /* 0x000fea000383ffff */
[----:B------:R-:W-:Y:S05]  /*5f30*/  BSYNC.RECONVERGENT B2 ;  /* 0x0000000000027941 */ /* 0x000fea0003800200 */
.L_x_92:
[----:B------:R-:W-:-:S07]  /*5f40*/  IMAD.MOV.U32 R7, RZ, RZ, R53 ;  /* 0x000000ffff077224 */ /* 0x000fce00078e0035 */
.L_x_91:
[----:B------:R-:W-:-:S13]  /*5f50*/  ISETP.NE.AND P0, PT, R9, RZ, PT ;  /* 0x000000ff0900720c */ /* 0x000fda0003f05270 */
[----:B------:R-:W-:Y:S05]  /*5f60*/  @!P0 BRA `(.L_x_102) ;  /* 0x00000004006c8947 */ /* 0x000fea0003800000 */
[----:B-1----:R-:W-:-:S05]  /*5f70*/  IMAD.WIDE R4, R7, 0x8, R50 ;  /* 0x0000000807047825 */ /* 0x002fca00078e0232 */
[----:B------:R-:W2:Y:S01]  /*5f80*/  LDG.E.64 R68, desc[UR12][R4.64+-0x8] ;  /* 0xfffff80c04447981 */ /* 0x000ea2000c1e1b00 */
[----:B------:R-:W-:-:S05]  /*5f90*/  IMAD.WIDE.U32 R54, R7, 0x8, R54 ;  /* 0x0000000807367825 */ /* 0x000fca00078e0036 */
[----:B------:R-:W3:Y:S01]  /*5fa0*/  LDG.E.64 R66, desc[UR12][R54.64] ;  /* 0x0000000c36427981 */ /* 0x000ee2000c1e1b00 */
[----:B------:R-:W-:Y:S01]  /*5fb0*/  MOV R26, 0x1 ;  /* 0x00000001001a7802 */ /* 0x000fe20000000f00 */
        /* <DEDUP_REMOVED lines=17> */
.L_x_104:
[----:B------:R-:W-:Y:S05]  /*60d0*/  BSYNC.RECONVERGENT B2 ;  /* 0x0000000000027941 */ /* 0x000fea0003800200 */
.L_x_103:
[C---:B------:R-:W-:Y:S01]  /*60e0*/  IMAD.WIDE R28, R7.reuse, 0x8, R46 ;  /* 0x00000008071c7825 */ /* 0x040fe200078e022e */
[----:B------:R-:W2:Y:S04]  /*60f0*/  LDG.E.64 R26, desc[UR12][R4.64] ;  /* 0x0000000c041a7981 */ /* 0x000ea8000c1e1b00 */
[----:B------:R-:W2:Y:S01]  /*6100*/  LDG.E.64 R68, desc[UR12][R28.64+-0x8] ;  /* 0xfffff80c1c447981 */ /* 0x000ea2000c1e1b00 */
[----:B------:R-:W-:Y:S01]  /*6110*/  IMAD.WIDE R42, R7, 0x8, R44 ;  /* 0x00000008072a7825 */ /* 0x000fe200078e022c */
[----:B--2---:R-:W-:-:S07]  /*6120*/  DFMA R68, R68, -R76, R26 ;  /* 0x8000004c4444722b */ /* 0x004fce000000001a */
[----:B------:R2:W-:Y:S04]  /*6130*/  STG.E.64 desc[UR12][R4.64], R68 ;  /* 0x0000004404007986 */ /* 0x0005e8000c101b0c */
[----:B------:R-:W3:Y:S04]  /*6140*/  LDG.E.64 R6, desc[UR12][R42.64+-0x8] ;  /* 0xfffff80c2a067981 */ /* 0x000ee8000c1e1b00 */
[----:B------:R-:W3:Y:S01]  /*6150*/  LDG.E.64 R26, desc[UR12][R42.64] ;  /* 0x0000000c2a1a7981 */ /* 0x000ee2000c1e1b00 */
[----:B------:R-:W-:Y:S01]  /*6160*/  ISETP.NE.AND P0, PT, R9, 0x1, PT ;  /* 0x000000010900780c */ /* 0x000fe20003f05270 */
[----:B---3--:R-:W-:-:S07]  /*6170*/  DFMA R6, R6, -R76, R26 ;  /* 0x8000004c0606722b */ /* 0x008fce000000001a */
[----:B------:R2:W-:Y:S05]  /*6180*/  STG.E.64 desc[UR12][R42.64], R6 ;  /* 0x000000062a007986 */ /* 0x0005ea000c101b0c */
[----:B------:R-:W-:Y:S05]  /*6190*/  @!P0 BRA `(.L_x_102) ;  /* 0x0000000000e08947 */ /* 0x000fea0003800000 */
[----:B------:R-:W3:Y:S01]  /*61a0*/  LDG.E.64 R66, desc[UR12][R54.64+0x8] ;  /* 0x0000080c36427981 */ /* 0x000ee2000c1e1b00 */
[----:B------:R-:W1:Y:S01]  /*61b0*/  MUFU.RCP64H R27, R69 ;  /* 0x00000045001b7308 */ /* 0x000e620000001800 */
[----:B------:R-:W-:Y:S01]  /*61c0*/  IMAD.MOV.U32 R26, RZ, RZ, 0x1 ;  /* 0x00000001ff1a7424 */ /* 0x000fe200078e00ff */
[----:B------:R-:W-:Y:S01]  /*61d0*/  BSSY.RECONVERGENT B2, `(.L_x_105) ;  /* 0x0000011000027945 */ /* 0x000fe20003800200 */
[----:B------:R-:W-:-:S04]  /*61e0*/  ISETP.NE.AND P6, PT, R9, 0x2, PT ;  /* 0x000000020900780c */ /* 0x000fc80003fc5270 */
[----:B-1----:R-:W-:-:S08]  /*61f0*/  DFMA R48, -R68, R26, 1 ;  /* 0x3ff000004430742b */ /* 0x002fd0000000011a */
[----:B------:R-:W-:-:S08]  /*6200*/  DFMA R48, R48, R48, R48 ;  /* 0x000000303030722b */ /* 0x000fd00000000030 */
[----:B------:R-:W-:-:S08]  /*6210*/  DFMA R48, R26, R48, R26 ;  /* 0x000000301a30722b */ /* 0x000fd0000000001a */
[----:B------:R-:W-:-:S08]  /*6220*/  DFMA R26, -R68, R48, 1 ;  /* 0x3ff00000441a742b */ /* 0x000fd00000000130 */
[----:B------:R-:W-:-:S08]  /*6230*/  DFMA R26, R48, R26, R48 ;  /* 0x0000001a301a722b */ /* 0x000fd00000000030 */
[----:B---3--:R-:W-:Y:S01]  /*6240*/  DMUL R76, R66, R26 ;  /* 0x0000001a424c7228 */ /* 0x008fe20000000000 */
[----:B------:R-:W-:-:S07]  /*6250*/  FSETP.GEU.AND P3, PT, |R67|, 6.5827683646048100446e-37, PT ;  /* 0x036000004300780b */ /* 0x000fce0003f6e200 */
[----:B------:R-:W-:-:S08]  /*6260*/  DFMA R48, -R68, R76, R66 ;  /* 0x0000004c4430722b */ /* 0x000fd00000000142 */
[----:B------:R-:W-:-:S10]  /*6270*/  DFMA R76, R26, R48, R76 ;  /* 0x000000301a4c722b */ /* 0x000fd4000000004c */
[----:B------:R-:W-:-:S05]  /*6280*/  FFMA R21, RZ, R69, R77 ;  /* 0x00000045ff157223 */ /* 0x000fca000000004d */
[----:B------:R-:W-:-:S13]  /*6290*/  FSETP.GT.AND P0, PT, |R21|, 1.469367938527859385e-39, PT ;  /* 0x001000001500780b */ /* 0x000fda0003f04200 */
[----:B------:R-:W-:Y:S05]  /*62a0*/  @P0 BRA P3, `(.L_x_106) ;  /* 0x00000000000c0947 */ /* 0x000fea0001800000 */
[----:B------:R-:W-:Y:S02]  /*62b0*/  MOV R70, R68 ;  /* 0x0000004400467202 */ /* 0x000fe40000000f00 */
[----:B------:R-:W-:-:S07]  /*62c0*/  MOV R26, 0x62e0 ;  /* 0x000062e0001a7802 */ /* 0x000fce0000000f00 */
[----:B0-2---:R-:W-:Y:S05]  /*62d0*/  CALL.REL.NOINC `($__internal_0_$__cuda_sm20_div_rn_f64_full) ;  /* 0x0000002c000c7944 */ /* 0x005fea0003c00000 */
.L_x_106:
[----:B------:R-:W-:Y:S05]  /*62e0*/  BSYNC.RECONVERGENT B2 ;  /* 0x0000000000027941 */ /* 0x000fea0003800200 */
.L_x_105:
[----:B--2---:R-:W2:Y:S04]  /*62f0*/  LDG.E.64 R68, desc[UR12][R28.64] ;  /* 0x0000000c1c447981 */ /* 0x004ea8000c1e1b00 */
[----:B------:R-:W2:Y:S02]  /*6300*/  LDG.E.64 R26, desc[UR12][R4.64+0x8] ;  /* 0x0000080c041a7981 */ /* 0x000ea4000c1e1b00 */
[----:B--2---:R-:W-:-:S07]  /*6310*/  DFMA R68, R68, -R76, R26 ;  /* 0x8000004c4444722b */ /* 0x004fce000000001a */
[----:B------:R3:W-:Y:S04]  /*6320*/  STG.E.64 desc[UR12][R4.64+0x8], R68 ;  /* 0x0000084404007986 */ /* 0x0007e8000c101b0c */
[----:B------:R-:W2:Y:S02]  /*6330*/  LDG.E.64 R26, desc[UR12][R42.64+0x8] ;  /* 0x0000080c2a1a7981 */ /* 0x000ea4000c1e1b00 */
[----:B--2---:R-:W-:-:S07]  /*6340*/  DFMA R6, R6, -R76, R26 ;  /* 0x8000004c0606722b */ /* 0x004fce000000001a */
[----:B------:R3:W-:Y:S01]  /*6350*/  STG.E.64 desc[UR12][R42.64+0x8], R6 ;  /* 0x000008062a007986 */ /* 0x0007e2000c101b0c */
[----:B------:R-:W-:Y:S05]  /*6360*/  @!P6 BRA `(.L_x_102) ;  /* 0x00000000006ce947 */ /* 0x000fea0003800000 */
[----:B------:R-:W2:Y:S01]  /*6370*/  LDG.E.64 R66, desc[UR12][R54.64+0x10] ;  /* 0x0000100c36427981 */ /* 0x000ea2000c1e1b00 */
[----:B------:R-:W1:Y:S01]  /*6380*/  MUFU.RCP64H R27, R69 ;  /* 0x00000045001b7308 */ /* 0x000e620000001800 */
[----:B------:R-:W-:Y:S01]  /*6390*/  IMAD.MOV.U32 R26, RZ, RZ, 0x1 ;  /* 0x00000001ff1a7424 */ /* 0x000fe200078e00ff */
[----:B------:R-:W-:Y:S05]  /*63a0*/  BSSY.RECONVERGENT B2, `(.L_x_107) ;  /* 0x0000010000027945 */ /* 0x000fea0003800200 */
[----:B-1----:R-:W-:-:S08]  /*63b0*/  DFMA R48, -R68, R26, 1 ;  /* 0x3ff000004430742b */ /* 0x002fd0000000011a */
        /* <DEDUP_REMOVED lines=10> */
[----:B------:R-:W-:Y:S05]  /*6460*/  @P0 BRA P3, `(.L_x_108) ;  /* 0x00000000000c0947 */ /* 0x000fea0001800000 */
[----:B------:R-:W-:Y:S01]  /*6470*/  IMAD.MOV.U32 R70, RZ, RZ, R68 ;  /* 0x000000ffff467224 */ /* 0x000fe200078e0044 */
[----:B------:R-:W-:-:S07]  /*6480*/  MOV R26, 0x64a0 ;  /* 0x000064a0001a7802 */ /* 0x000fce0000000f00 */
[----:B0--3--:R-:W-:Y:S05]  /*6490*/  CALL.REL.NOINC `($__internal_0_$__cuda_sm20_div_rn_f64_full) ;  /* 0x00000028009c7944 */ /* 0x009fea0003c00000 */
.L_x_108:
[----:B------:R-:W-:Y:S05]  /*64a0*/  BSYNC.RECONVERGENT B2 ;  /* 0x0000000000027941 */ /* 0x000fea0003800200 */
.L_x_107:
[----:B------:R-:W2:Y:S04]  /*64b0*/  LDG.E.64 R28, desc[UR12][R28.64+0x8] ;  /* 0x0000080c1c1c7981 */ /* 0x000ea8000c1e1b00 */
[----:B------:R-:W2:Y:S02]  /*64c0*/  LDG.E.64 R26, desc[UR12][R4.64+0x10] ;  /* 0x0000100c041a7981 */ /* 0x000ea4000c1e1b00 */
[----:B--2---:R-:W-:-:S07]  /*64d0*/  DFMA R26, R28, -R76, R26 ;  /* 0x8000004c1c1a722b */ /* 0x004fce000000001a */
[----:B------:R4:W-:Y:S04]  /*64e0*/  STG.E.64 desc[UR12][R4.64+0x10], R26 ;  /* 0x0000101a04007986 */ /* 0x0009e8000c101b0c */
[----:B------:R-:W2:Y:S02]  /*64f0*/  LDG.E.64 R48, desc[UR12][R42.64+0x10] ;  /* 0x0000100c2a307981 */ /* 0x000ea4000c1e1b00 */
[----:B--2---:R-:W-:-:S07]  /*6500*/  DFMA R48, R6, -R76, R48 ;  /* 0x8000004c0630722b */ /* 0x004fce0000000030 */
[----:B------:R4:W-:Y:S04]  /*6510*/  STG.E.64 desc[UR12][R42.64+0x10], R48 ;  /* 0x000010302a007986 */ /* 0x0009e8000c101b0c */
.L_x_102:
[----:B-1234-:R-:W-:-:S05]  /*6520*/  IMAD.WIDE.U32 R4, R20, 0x8, R50 ;  /* 0x0000000814047825 */ /* 0x01efca00078e0032 */
        /* <DEDUP_REMOVED lines=14> */
[----:B------:R-:W-:Y:S01]  /*6610*/  DFMA R76, R26, R4, R76 ;  /* 0x000000041a4c722b */ /* 0x000fe2000000004c */
[----:B------:R-:W-:-:S09]  /*6620*/  VIADD R5, R20, 0xfffffffc ;  /* 0xfffffffc14057836 */ /* 0x000fd20000000000 */
[----:B------:R-:W-:-:S05]  /*6630*/  FFMA R4, RZ, R69, R77 ;  /* 0x00000045ff047223 */ /* 0x000fca000000004d */
[----:B------:R-:W-:-:S13]  /*6640*/  FSETP.GT.AND P0, PT, |R4|, 1.469367938527859385e-39, PT ;  /* 0x001000000400780b */ /* 0x000fda0003f04200 */
[----:B------:R-:W-:Y:S05]  /*6650*/  @P0 BRA P3, `(.L_x_110) ;  /* 0x00000000000c0947 */ /* 0x000fea0001800000 */
[----:B------:R-:W-:Y:S01]  /*6660*/  IMAD.MOV.U32 R70, RZ, RZ, R68 ;  /* 0x000000ffff467224 */ /* 0x000fe200078e0044 */
[----:B------:R-:W-:-:S07]  /*6670*/  MOV R26, 0x6690 ;  /* 0x00006690001a7802 */ /* 0x000fce0000000f00 */
[----:B0-----:R-:W-:Y:S05]  /*6680*/  CALL.REL.NOINC `($__internal_0_$__cuda_sm20_div_rn_f64_full) ;  /* 0x0000002800207944 */ /* 0x001fea0003c00000 */
.L_x_110:
[----:B------:R-:W-:Y:S05]  /*6690*/  BSYNC.RECONVERGENT B2 ;  /* 0x0000000000027941 */ /* 0x000fea0003800200 */
.L_x_109:
[----:B------:R-:W-:Y:S01]  /*66a0*/  IMAD.WIDE.U32 R26, R12, 0x8, R44 ;  /* 0x000000080c1a7825 */ /* 0x000fe200078e002c */
[----:B------:R1:W-:Y:S05]  /*66b0*/  STG.E.64 desc[UR12][R6.64+-0x18], R76 ;  /* 0xffffe84c06007986 */ /* 0x0003ea000c101b0c */
[----:B------:R-:W5:Y:S01]  /*66c0*/  LDG.E.64 R26, desc[UR12][R26.64] ;  /* 0x0000000c1a1a7981 */ /* 0x000f62000c1e1b00 */
[----:B------:R-:W-:Y:S01]  /*66d0*/  BSSY.RECONVERGENT B2, `(.L_x_111) ;  /* 0x0000021000027945 */ /* 0x000fe20003800200 */
.L_x_114:
[----:B------:R-:W-:-:S06]  /*66e0*/  IMAD.WIDE.U32 R68, R5, 0x8, R50 ;  /* 0x0000000805447825 */ /* 0x000fcc00078e0032 */
[----:B--2---:R-:W2:Y:S01]  /*66f0*/  LDG.E.64 R68, desc[UR12][R68.64] ;  /* 0x0000000c44447981 */ /* 0x004ea2000c1e1b00 */
[----:B------:R-:W-:-:S04]  /*6700*/  IMAD.WIDE.U32 R42, R5, 0x8, R46 ;  /* 0x00000008052a7825 */ /* 0x000fc800078e002e */
[C---:B-1----:R-:W-:Y:S02]  /*6710*/  IMAD.WIDE.U32 R6, R5.reuse, 0x8, R44 ;  /* 0x0000000805067825 */ /* 0x042fe400078e002c */
[----:B------:R-:W3:Y:S04]  /*6720*/  LDG.E.64 R42, desc[UR12][R42.64] ;  /* 0x0000000c2a2a7981 */ /* 0x000ee8000c1e1b00 */
[----:B------:R-:W3:Y:S01]  /*6730*/  LDG.E.64 R28, desc[UR12][R6.64] ;  /* 0x0000000c061c7981 */ /* 0x000ee2000c1e1b00 */
[----:B------:R-:W-:Y:S01]  /*6740*/  MOV R48, 0x1 ;  /* 0x0000000100307802 */ /* 0x000fe20000000f00 */
[----:B------:R-:W-:Y:S01]  /*6750*/  BSSY.RECONVERGENT B3, `(.L_x_112) ;  /* 0x0000014000037945 */ /* 0x000fe20003800200 */
[C---:B------:R-:W-:Y:S01]  /*6760*/  ISETP.GT.AND P6, PT, R5.reuse, RZ, PT ;  /* 0x000000ff0500720c */ /* 0x040fe20003fc4270 */
[----:B------:R-:W-:Y:S01]  /*6770*/  VIADD R5, R5, 0xffffffff ;  /* 0xffffffff05057836 */ /* 0x000fe20000000000 */
[----:B--2---:R-:W1:Y:S01]  /*6780*/  MUFU.RCP64H R49, R69 ;  /* 0x0000004500317308 */ /* 0x004e620000001800 */
[----:B---3-5:R-:W-:-:S02]  /*6790*/  DFMA R66, -R42, R26, R28 ;  /* 0x0000001a2a42722b */ /* 0x028fc4000000011c */
[----:B-1----:R-:W-:-:S08]  /*67a0*/  DFMA R52, -R68, R48, 1 ;  /* 0x3ff000004434742b */ /* 0x002fd00000000130 */
[----:B------:R-:W-:Y:S01]  /*67b0*/  FSETP.GEU.AND P3, PT, |R67|, 6.5827683646048100446e-37, PT ;  /* 0x036000004300780b */ /* 0x000fe20003f6e200 */
        /* <DEDUP_REMOVED lines=13> */
.L_x_113:
[----:B------:R-:W-:Y:S05]  /*6890*/  BSYNC.RECONVERGENT B3 ;  /* 0x0000000000037941 */ /* 0x000fea0003800200 */
.L_x_112:
[----:B------:R2:W-:Y:S01]  /*68a0*/  STG.E.64 desc[UR12][R6.64], R76 ;  /* 0x0000004c06007986 */ /* 0x0005e2000c101b0c */
[----:B------:R-:W-:Y:S01]  /*68b0*/  MOV R26, R76 ;  /* 0x0000004c001a7202 */ /* 0x000fe20000000f00 */
[----:B------:R-:W-:Y:S01]  /*68c0*/  IMAD.MOV.U32 R27, RZ, RZ, R77 ;  /* 0x000000ffff1b7224 */ /* 0x000fe200078e004d */
[----:B------:R-:W-:Y:S06]  /*68d0*/  @P6 BRA `(.L_x_114) ;  /* 0xfffffffc00806947 */ /* 0x000fec000383ffff */
[----:B------:R-:W-:Y:S05]  /*68e0*/  BSYNC.RECONVERGENT B2 ;  /* 0x0000000000027941 */ /* 0x000fea0003800200 */
.L_x_111:
[----:B------:R-:W-:Y:S05]  /*68f0*/  BRA `(.L_x_115) ;  /* 0x0000000000607947 */ /* 0x000fea0003800000 */
.L_x_90:
[----:B------:R-:W-:-:S06]  /*6900*/  IMAD.WIDE.U32 R68, R20, 0x8, R50 ;  /* 0x0000000814447825 */ /* 0x000fcc00078e0032 */
[----:B------:R-:W2:Y:S01]  /*6910*/  LDG.E.64 R68, desc[UR12][R68.64+-0x18] ;  /* 0xffffe80c44447981 */ /* 0x000ea2000c1e1b00 */
[----:B-1----:R-:W-:-:S05]  /*6920*/  IMAD.WIDE.U32 R4, R20, 0x8, R44 ;  /* 0x0000000814047825 */ /* 0x002fca00078e002c */
        /* <DEDUP_REMOVED lines=16> */
[----:B------:R-:W-:Y:S02]  /*6a30*/  MOV R70, R68 ;  /* 0x0000004400467202 */ /* 0x000fe40000000f00 */
[----:B------:R-:W-:-:S07]  /*6a40*/  MOV R26, 0x6a60 ;  /* 0x00006a60001a7802 */ /* 0x000fce0000000f00 */
[----:B0-----:R-:W-:Y:S05]  /*6a50*/  CALL.REL.NOINC `($__internal_0_$__cuda_sm20_div_rn_f64_full) ;  /* 0x00000024002c7944 */ /* 0x001fea0003c00000 */
.L_x_117:
[----:B------:R-:W-:Y:S05]  /*6a60*/  BSYNC.RECONVERGENT B2 ;  /* 0x0000000000027941 */ /* 0x000fea0003800200 */
.L_x_116:
[----:B------:R1:W-:Y:S02]  /*6a70*/  STG.E.64 desc[UR12][R4.64+-0x18], R76 ;  /* 0xffffe84c04007986 */ /* 0x0003e4000c101b0c */
.L_x_115:
[----:B------:R-:W-:Y:S01]  /*6a80*/  ISETP.GE.U32.AND P0, PT, R12, 0x3, PT ;  /* 0x000000030c00780c */ /* 0x000fe20003f06070 */
[----:B-1----:R-:W-:-:S12]  /*6a90*/  IMAD.MOV.U32 R5, RZ, RZ, RZ ;  /* 0x000000ffff057224 */ /* 0x002fd800078e00ff */
[----:B------:R-:W-:Y:S05]  /*6aa0*/  @!P0 BRA `(.L_x_118) ;  /* 0x0000001000f08947 */ /* 0x000fea0003800000 */
[----:B------:R-:W-:Y:S01]  /*6ab0*/  ISETP.GT.AND P0, PT, R11, RZ, PT ;  /* 0x000000ff0b00720c */ /* 0x000fe20003f04270 */
[----:B------:R-:W-:Y:S01]  /*6ac0*/  BSSY.RECONVERGENT B0, `(.L_x_118) ;  /* 0x000013a000007945 */ /* 0x000fe20003800200 */
[----:B------:R-:W-:-:S11]  /*6ad0*/  IMAD.MOV.U32 R78, RZ, RZ, RZ ;  /* 0x000000ffff4e7224 */ /* 0x000fd600078e00ff */
[----:B------:R-:W-:Y:S05]  /*6ae0*/  @!P0 BRA `(.L_x_119) ;  /* 0x0000001000208947 */ /* 0x000fea0003800000 */
[----:B------:R-:W-:Y:S02]  /*6af0*/  IADD3 R4, PT, PT, R11, -R78, RZ ;  /* 0x8000004e0b047210 */ /* 0x000fe40007ffe0ff */
[----:B------:R-:W-:Y:S02]  /*6b00*/  PLOP3.LUT P0, PT, PT, PT, PT, 0x80, 0x8 ;  /* 0x000000000008781c */ /* 0x000fe40003f0f070 */
[----:B------:R-:W-:-:S13]  /*6b10*/  ISETP.GT.AND P3, PT, R4, 0xc, PT ;  /* 0x0000000c0400780c */ /* 0x000fda0003f64270 */
[----:B------:R-:W-:Y:S05]  /*6b20*/  @!P3 BRA `(.L_x_120) ;  /* 0x0000000800a4b947 */ /* 0x000fea0003800000 */
[----:B------:R-:W-:Y:S01]  /*6b30*/  BSSY.RECONVERGENT B2, `(.L_x_121) ;  /* 0x00000a7000027945 */ /* 0x000fe20003800200 */
[----:B------:R-:W-:Y:S01]  /*6b40*/  PLOP3.LUT P0, PT, PT, PT, PT, 0x8, 0x80 ;  /* 0x000000000080781c */ /* 0x000fe20003f0e170 */
[----:B------:R-:W-:-:S12]  /*6b50*/  VIADD R21, R11, 0xfffffff4 ;  /* 0xfffffff40b157836 */ /* 0x000fd80000000000 */
.L_x_122:
[C---:B------:R-:W-:Y:S01]  /*6b60*/  IMAD.WIDE.U32 R4, R78.reuse, 0x8, R44 ;  /* 0x000000084e047825 */ /* 0x040fe200078e002c */
[----:B------:R-:W1:Y:S04]  /*6b70*/  LDC R23, c[0x0][0x39c] ;  /* 0x0000e700ff177b82 */ /* 0x000e680000000800 */
[----:B------:R-:W3:Y:S04]  /*6b80*/  LDG.E.64 R42, desc[UR12][R4.64] ;  /* 0x0000000c042a7981 */ /* 0x000ee8000c1e1b00 */
[----:B--2---:R-:W2:Y:S01]  /*6b90*/  LDC.64 R6, c[0x0][0x388] ;  /* 0x0000e200ff067b82 */ /* 0x004ea20000000a00 */
[----:B-1----:R-:W-:-:S04]  /*6ba0*/  IMAD R25, R78, R23, R23 ;  /* 0x000000174e197224 */ /* 0x002fc800078e0217 */
[----:B------:R-:W-:-:S04]  /*6bb0*/  IMAD.IADD R25, R25, 0x1, R24 ;  /* 0x0000000119197824 */ /* 0x000fc800078e0218 */
[----:B--2---:R-:W-:-:S05]  /*6bc0*/  IMAD.WIDE R26, R25, 0x8, R6 ;  /* 0x00000008191a7825 */ /* 0x004fca00078e0206 */
[----:B------:R-:W2:Y:S04]  /*6bd0*/  LDG.E.64 R50, desc[UR12][R26.64] ;  /* 0x0000000c1a327981 */ /* 0x000ea8000c1e1b00 */
[----:B---3--:R-:W-:Y:S04]  /*6be0*/  STG.E.64 desc[UR12][R26.64], R42 ;  /* 0x0000002a1a007986 */ /* 0x008fe8000c101b0c */
[----:B------:R-:W3:Y:S01]  /*6bf0*/  LDG.E.64 R58, desc[UR12][R4.64+0x8] ;  /* 0x0000080c043a7981 */ /* 0x000ee2000c1e1b00 */
[----:B------:R-:W-:-:S05]  /*6c00*/  IMAD.WIDE R28, R23, 0x8, R26 ;  /* 0x00000008171c7825 */ /* 0x000fca00078e021a */
[----:B------:R-:W4:Y:S04]  /*6c10*/  LDG.E.64 R62, desc[UR12][R28.64] ;  /* 0x0000000c1c3e7981 */ /* 0x000f28000c1e1b00 */
[----:B---3--:R-:W-:Y:S04]  /*6c20*/  STG.E.64 desc[UR12][R28.64], R58 ;  /* 0x0000003a1c007986 */ /* 0x008fe8000c101b0c */
[----:B------:R-:W3:Y:S01]  /*6c30*/  LDG.E.64 R66, desc[UR12][R4.64+0x10] ;  /* 0x0000100c04427981 */ /* 0x000ee2000c1e1b00 */
[----:B------:R-:W-:-:S05]  /*6c40*/  IMAD.WIDE R46, R23, 0x8, R28 ;  /* 0x00000008172e7825 */ /* 0x000fca00078e021c */
[----:B------:R-:W5:Y:S01]  /*6c50*/  LDG.E.64 R60, desc[UR12][R46.64] ;  /* 0x0000000c2e3c7981 */ /* 0x000f62000c1e1b00 */
[----:B------:R-:W-:-:S03]  /*6c60*/  IADD3 R25, PT, PT, R78, 0x4, RZ ;  /* 0x000000044e197810 */ /* 0x000fc60007ffe0ff */
[----:B---3--:R1:W-:Y:S04]  /*6c70*/  STG.E.64 desc[UR12][R46.64], R66 ;  /* 0x000000422e007986 */ /* 0x0083e8000c101b0c */
[----:B------:R-:W3:Y:S01]  /*6c80*/  LDG.E.64 R68, desc[UR12][R4.64+0x18] ;  /* 0x0000180c04447981 */ /* 0x000ee2000c1e1b00 */
[----:B------:R-:W-:-:S04]  /*6c90*/  IMAD.WIDE R48, R23, 0x8, R46 ;  /* 0x0000000817307825 */ /* 0x000fc800078e022e */
[C---:B------:R-:W-:Y:S01]  /*6ca0*/  IMAD.WIDE.U32 R64, R25.reuse, 0x8, R44 ;  /* 0x0000000819407825 */ /* 0x040fe200078e002c */
[----:B------:R-:W5:Y:S03]  /*6cb0*/  LDG.E.64 R70, desc[UR12][R48.64] ;  /* 0x0000000c30467981 */ /* 0x000f66000c1e1b00 */
[----:B------:R-:W-:Y:S01]  /*6cc0*/  IMAD R25, R25, R23, R23 ;  /* 0x0000001719197224 */ /* 0x000fe200078e0217 */
[----:B---3--:R3:W-:Y:S04]  /*6cd0*/  STG.E.64 desc[UR12][R48.64], R68 ;  /* 0x0000004430007986 */ /* 0x0087e8000c101b0c */
[----:B------:R-:W2:Y:S01]  /*6ce0*/  LDG.E.64 R54, desc[UR12][R64.64] ;  /* 0x0000000c40367981 */ /* 0x000ea2000c1e1b00 */
[----:B------:R-:W-:-:S04]  /*6cf0*/  IMAD.IADD R25, R25, 0x1, R24 ;  /* 0x0000000119197824 */ /* 0x000fc800078e0218 */
[----:B------:R-:W-:-:S05]  /*6d00*/  IMAD.WIDE R52, R25, 0x8, R6 ;  /* 0x0000000819347825 */ /* 0x000fca00078e0206 */
[----:B------:R0:W5:Y:S04]  /*6d10*/  LDG.E.64 R56, desc[UR12][R52.64] ;  /* 0x0000000c34387981 */ /* 0x000168000c1e1b00 */
[----:B--2---:R0:W-:Y:S04]  /*6d20*/  STG.E.64 desc[UR12][R52.64], R54 ;  /* 0x0000003634007986 */ /* 0x0041e8000c101b0c */
[----:B-1----:R-:W2:Y:S01]  /*6d30*/  LDG.E.64 R46, desc[UR12][R64.64+0x8] ;  /* 0x0000080c402e7981 */ /* 0x002ea2000c1e1b00 */
[----:B------:R-:W-:-:S05]  /*6d40*/  IMAD.WIDE R74, R23, 0x8, R52 ;  /* 0x00000008174a7825 */ /* 0x000fca00078e0234 */
[----:B------:R1:W5:Y:S04]  /*6d50*/  LDG.E.64 R26, desc[UR12][R74.64] ;  /* 0x0000000c4a1a7981 */ /* 0x000368000c1e1b00 */
[----:B--2---:R1:W-:Y:S04]  /*6d60*/  STG.E.64 desc[UR12][R74.64], R46 ;  /* 0x0000002e4a007986 */ /* 0x0043e8000c101b0c */
[----:B------:R-:W2:Y:S01]  /*6d70*/  LDG.E.64 R28, desc[UR12][R64.64+0x10] ;  /* 0x0000100c401c7981 */ /* 0x000ea2000c1e1b00 */
[----:B------:R-:W-:-:S05]  /*6d80*/  IMAD.WIDE R76, R23, 0x8, R74 ;  /* 0x00000008174c7825 */ /* 0x000fca00078e024a */
[----:B---3--:R-:W3:Y:S01]  /*6d90*/  LDG.E.64 R48, desc[UR12][R76.64] ;  /* 0x0000000c4c307981 */ /* 0x008ee2000c1e1b00 */
[----:B------:R-:W-:-:S03]  /*6da0*/  VIADD R25, R78, 0x8 ;  /* 0x000000084e197836 */ /* 0x000fc60000000000 */
[----:B--2---:R-:W-:Y:S04]  /*6db0*/  STG.E.64 desc[UR12][R76.64], R28 ;  /* 0x0000001c4c007986 */ /* 0x004fe8000c101b0c */
[----:B------:R-:W2:Y:S01]  /*6dc0*/  LDG.E.64 R4, desc[UR12][R64.64+0x18] ;  /* 0x0000180c40047981 */ /* 0x000ea2000c1e1b00 */
[----:B------:R-:W-:Y:S01]  /*6dd0*/  IMAD.WIDE R80, R23, 0x8, R76 ;  /* 0x0000000817507825 */ /* 0x000fe200078e024c */
[----:B------:R-:W-:-:S03]  /*6de0*/  DADD R72, R42, -R50 ;  /* 0x000000002a487229 */ /* 0x000fc60000000832 */
[C---:B0-----:R-:W-:Y:S01]  /*6df0*/  IMAD.WIDE.U32 R52, R25.reuse, 0x8, R44 ;  /* 0x0000000819347825 */ /* 0x041fe200078e002c */
[----:B------:R-:W3:Y:S04]  /*6e00*/  LDG.E.64 R42, desc[UR12][R80.64] ;  /* 0x0000000c502a7981 */ /* 0x000ee8000c1e1b00 */
[----:B------:R-:W-:Y:S01]  /*6e10*/  DSETP.GT.AND P3, PT, |R72|, R30, PT ;  /* 0x0000001e4800722a */ /* 0x000fe20003f64200 */
[----:B------:R-:W-:Y:S01]  /*6e20*/  IMAD R25, R25, R23, R23 ;  /* 0x0000001719197224 */ /* 0x000fe200078e0217 */
[----:B------:R-:W-:Y:S01]  /*6e30*/  DADD R72, -RZ, |R72| ;  /* 0x00000000ff487229 */ /* 0x000fe20000000548 */
[----:B--2---:R-:W-:Y:S04]  /*6e40*/  STG.E.64 desc[UR12][R80.64], R4 ;  /* 0x0000000450007986 */ /* 0x004fe8000c101b0c */
[----:B------:R-:W2:Y:S01]  /*6e50*/  LDG.E.64 R50, desc[UR12][R52.64] ;  /* 0x0000000c34327981 */ /* 0x000ea2000c1e1b00 */
[----:B------:R-:W-:Y:S01]  /*6e60*/  IADD3 R25, PT, PT, R25, R24, RZ ;  /* 0x0000001819197210 */ /* 0x000fe20007ffe0ff */
[----:B----4-:R-:W-:-:S03]  /*6e70*/  DADD R58, R58, -R62 ;  /* 0x000000003a3a7229 */ /* 0x010fc6000000083e */
[----:B------:R-:W-:Y:S02]  /*6e80*/  FSEL R30, R72, R30, P3 ;  /* 0x0000001e481e7208 */ /* 0x000fe40001800000 */
[----:B------:R-:W-:Y:S01]  /*6e90*/  FSEL R31, R73, R31, P3 ;  /* 0x0000001f491f7208 */ /* 0x000fe20001800000 */
[----:B------:R-:W-:-:S05]  /*6ea0*/  IMAD.WIDE R72, R25, 0x8, R6 ;  /* 0x0000000819487825 */ /* 0x000fca00078e0206 */
[----:B------:R-:W4:Y:S01]  /*6eb0*/  LDG.E.64 R64, desc[UR12][R72.64] ;  /* 0x0000000c48407981 */ /* 0x000f22000c1e1b00 */
[----:B------:R-:W-:-:S03]  /*6ec0*/  DSETP.GT.AND P3, PT, |R58|, R30, PT ;  /* 0x0000001e3a00722a */ /* 0x000fc60003f64200 */
[----:B--2---:R0:W-:Y:S04]  /*6ed0*/  STG.E.64 desc[UR12][R72.64], R50 ;  /* 0x0000003248007986 */ /* 0x0041e8000c101b0c */
[----:B------:R-:W2:Y:S01]  /*6ee0*/  LDG.E.64 R62, desc[UR12][R52.64+0x8] ;  /* 0x0000080c343e7981 */ /* 0x000ea2000c1e1b00 */
[----:B------:R-:W-:Y:S01]  /*6ef0*/  DADD R58, -RZ, |R58| ;  /* 0x00000000ff3a7229 */ /* 0x000fe2000000053a */
[----:B-1----:R-:W-:Y:S01]  /*6f00*/  IMAD.WIDE R74, R23, 0x8, R72 ;  /* 0x00000008174a7825 */ /* 0x002fe200078e0248 */
[----:B-----5:R-:W-:-:S08]  /*6f10*/  DADD R66, R66, -R60 ;  /* 0x0000000042427229 */ /* 0x020fd0000000083c */
[----:B------:R-:W-:Y:S02]  /*6f20*/  FSEL R58, R58, R30, P3 ;  /* 0x0000001e3a3a7208 */ /* 0x000fe40001800000 */
[----:B------:R-:W-:Y:S02]  /*6f30*/  FSEL R59, R59, R31, P3 ;  /* 0x0000001f3b3b7208 */ /* 0x000fe40001800000 */
[----:B------:R1:W5:Y:S04]  /*6f40*/  LDG.E.64 R30, desc[UR12][R74.64] ;  /* 0x0000000c4a1e7981 */ /* 0x000368000c1e1b00 */
[----:B--2---:R1:W-:Y:S04]  /*6f50*/  STG.E.64 desc[UR12][R74.64], R62 ;  /* 0x0000003e4a007986 */ /* 0x0043e8000c101b0c */
[----:B------:R-:W2:Y:S01]  /*6f60*/  LDG.E.64 R60, desc[UR12][R52.64+0x10] ;  /* 0x0000100c343c7981 */ /* 0x000ea2000c1e1b00 */
[----:B------:R-:W-:Y:S01]  /*6f70*/  DADD R68, R68, -R70 ;  /* 0x0000000044447229 */ /* 0x000fe20000000846 */
[----:B------:R-:W-:-:S05]  /*6f80*/  IMAD.WIDE R70, R23, 0x8, R74 ;  /* 0x0000000817467825 */ /* 0x000fca00078e024a */
[----:B0-----:R-:W5:Y:S01]  /*6f90*/  LDG.E.64 R72, desc[UR12][R70.64] ;  /* 0x0000000c46487981 */ /* 0x001f62000c1e1b00 */
[----:B------:R-:W-:Y:S02]  /*6fa0*/  DSETP.GT.AND P3, PT, |R66|, R58, PT ;  /* 0x0000003a4200722a */ /* 0x000fe40003f64200 */
[----:B------:R-:W-:Y:S01]  /*6fb0*/  DADD R66, -RZ, |R66| ;  /* 0x00000000ff427229 */ /* 0x000fe20000000542 */
[----:B--2---:R0:W-:Y:S04]  /*6fc0*/  STG.E.64 desc[UR12][R70.64], R60 ;  /* 0x0000003c46007986 */ /* 0x0041e8000c101b0c */
[----:B------:R2:W3:Y:S01]  /*6fd0*/  LDG.E.64 R76, desc[UR12][R52.64+0x18] ;  /* 0x0000180c344c7981 */ /* 0x0004e2000c1e1b00 */
[----:B------:R-:W-:Y:S02]  /*6fe0*/  VIADD R25, R78, 0xc ;  /* 0x0000000c4e197836 */ /* 0x000fe40000000000 */
[----:B-1----:R-:W-:-:S02]  /*6ff0*/  IMAD.WIDE R74, R23, 0x8, R70 ;  /* 0x00000008174a7825 */ /* 0x002fc400078e0246 */
[----:B------:R-:W-:Y:S02]  /*7000*/  FSEL R58, R66, R58, P3 ;  /* 0x0000003a423a7208 */ /* 0x000fe40001800000 */
[----:B------:R-:W-:Y:S01]  /*7010*/  FSEL R59, R67, R59, P3 ;  /* 0x0000003b433b7208 */ /* 0x000fe20001800000 */
[----:B------:R-:W-:Y:S01]  /*7020*/  DADD R56, R54, -R56 ;  /* 0x0000000036387229 */ /* 0x000fe20000000838 */
[----:B------:R1:W5:Y:S01]  /*7030*/  LDG.E.64 R66, desc[UR12][R74.64] ;  /* 0x0000000c4a427981 */ /* 0x000362000c1e1b00 */
[----:B--2---:R-:W-:-:S03]  /*7040*/  IMAD.WIDE.U32 R52, R25, 0x8, R44 ;  /* 0x0000000819347825 */ /* 0x004fc600078e002c */
[----:B------:R-:W-:Y:S01]  /*7050*/  DSETP.GT.AND P3, PT, |R68|, R58, PT ;  /* 0x0000003a4400722a */ /* 0x000fe20003f64200 */
[----:B---3--:R1:W-:Y:S04]  /*7060*/  STG.E.64 desc[UR12][R74.64], R76 ;  /* 0x0000004c4a007986 */ /* 0x0083e8000c101b0c */
[----:B------:R-:W2:Y:S01]  /*7070*/  LDG.E.64 R54, desc[UR12][R52.64] ;  /* 0x0000000c34367981 */ /* 0x000ea2000c1e1b00 */
[----:B------:R-:W-:Y:S01]  /*7080*/  IMAD R25, R25, R23, R23 ;  /* 0x0000001719197224 */ /* 0x000fe200078e0217 */
[----:B------:R-:W-:-:S03]  /*7090*/  DADD R68, -RZ, |R68| ;  /* 0x00000000ff447229 */ /* 0x000fc60000000544 */
[----:B------:R-:W-:-:S04]  /*70a0*/  IMAD.IADD R25, R25, 0x1, R24 ;  /* 0x0000000119197824 */ /* 0x000fc800078e0218 */
[----:B------:R-:W-:Y:S01]  /*70b0*/  IMAD.WIDE R6, R25, 0x8, R6 ;  /* 0x0000000819067825 */ /* 0x000fe200078e0206 */
[----:B------:R-:W-:Y:S02]  /*70c0*/  DADD R26, R46, -R26 ;  /* 0x000000002e1a7229 */ /* 0x000fe4000000081a */
[----:B------:R-:W-:Y:S02]  /*70d0*/  FSEL R58, R68, R58, P3 ;  /* 0x0000003a443a7208 */ /* 0x000fe40001800000 */
[----:B------:R-:W-:Y:S02]  /*70e0*/  FSEL R59, R69, R59, P3 ;  /* 0x0000003b453b7208 */ /* 0x000fe40001800000 */
[----:B------:R3:W5:Y:S04]  /*70f0*/  LDG.E.64 R68, desc[UR12][R6.64] ;  /* 0x0000000c06447981 */ /* 0x000768000c1e1b00 */
[----:B--2---:R3:W-:Y:S04]  /*7100*/  STG.E.64 desc[UR12][R6.64], R54 ;  /* 0x0000003606007986 */ /* 0x0047e8000c101b0c */
[----:B------:R-:W2:Y:S01]  /*7110*/  LDG.E.64 R46, desc[UR12][R52.64+0x8] ;  /* 0x0000080c342e7981 */ /* 0x000ea2000c1e1b00 */
[----:B------:R-:W-:-:S02]  /*7120*/  DSETP.GT.AND P3, PT, |R56|, R58, PT ;  /* 0x0000003a3800722a */ /* 0x000fc40003f64200 */
[----:B------:R-:W-:Y:S02]  /*7130*/  DADD R56, -RZ, |R56| ;  /* 0x00000000ff387229 */ /* 0x000fe40000000538 */
[----:B------:R-:W-:Y:S01]  /*7140*/  DADD R48, R28, -R48 ;  /* 0x000000001c307229 */ /* 0x000fe20000000830 */
[----:B------:R-:W-:-:S05]  /*7150*/  IMAD.WIDE R28, R23, 0x8, R6 ;  /* 0x00000008171c7825 */ /* 0x000fca00078e0206 */
[----:B0-----:R-:W5:Y:S02]  /*7160*/  LDG.E.64 R70, desc[UR12][R28.64] ;  /* 0x0000000c1c467981 */ /* 0x001f64000c1e1b00 */
[----:B------:R-:W-:Y:S02]  /*7170*/  FSEL R56, R56, R58, P3 ;  /* 0x0000003a38387208 */ /* 0x000fe40001800000 */
[----:B------:R-:W-:Y:S01]  /*7180*/  FSEL R57, R57, R59, P3 ;  /* 0x0000003b39397208 */ /* 0x000fe20001800000 */
[----:B--2---:R0:W-:Y:S04]  /*7190*/  STG.E.64 desc[UR12][R28.64], R46 ;  /* 0x0000002e1c007986 */ /* 0x0041e8000c101b0c */
[----:B------:R-:W2:Y:S01]  /*71a0*/  LDG.E.64 R58, desc[UR12][R52.64+0x10] ;  /* 0x0000100c343a7981 */ /* 0x000ea2000c1e1b00 */
[----:B------:R-:W-:Y:S01]  /*71b0*/  DSETP.GT.AND P3, PT, |R26|, R56, PT ;  /* 0x000000381a00722a */ /* 0x000fe20003f64200 */
[----:B-1----:R-:W-:Y:S01]  /*71c0*/  IMAD.WIDE R74, R23, 0x8, R28 ;  /* 0x00000008174a7825 */ /* 0x002fe200078e021c */
[----:B------:R-:W-:-:S02]  /*71d0*/  DADD R26, -RZ, |R26| ;  /* 0x00000000ff1a7229 */ /* 0x000fc4000000051a */
[----:B------:R-:W-:Y:S02]  /*71e0*/  DADD R42, R4, -R42 ;  /* 0x00000000042a7229 */ /* 0x000fe4000000082a */
[----:B------:R-:W2:Y:S06]  /*71f0*/  LDG.E.64 R4, desc[UR12][R74.64] ;  /* 0x0000000c4a047981 */ /* 0x000eac000c1e1b00 */
[----:B---3--:R-:W-:Y:S02]  /*7200*/  FSEL R6, R26, R56, P3 ;  /* 0x000000381a067208 */ /* 0x008fe40001800000 */
[----:B------:R-:W-:Y:S01]  /*7210*/  FSEL R7, R27, R57, P3 ;  /* 0x000000391b077208 */ /* 0x000fe20001800000 */
[----:B------:R-:W-:-:S05]  /*7220*/  IMAD.WIDE R26, R23, 0x8, R74 ;  /* 0x00000008171a7825 */ /* 0x000fca00078e024a */
[----:B------:R-:W-:Y:S02]  /*7230*/  DSETP.GT.AND P3, PT, |R48|, R6, PT ;  /* 0x000000063000722a */ /* 0x000fe40003f64200 */
[----:B------:R-:W-:-:S10]  /*7240*/  DADD R48, -RZ, |R48| ;  /* 0x00000000ff307229 */ /* 0x000fd40000000530 */
[----:B------:R-:W-:Y:S02]  /*7250*/  FSEL R6, R48, R6, P3 ;  /* 0x0000000630067208 */ /* 0x000fe40001800000 */
[----:B------:R-:W-:-:S06]  /*7260*/  FSEL R7, R49, R7, P3 ;  /* 0x0000000731077208 */ /* 0x000fcc0001800000 */
[----:B------:R-:W-:Y:S02]  /*7270*/  DSETP.GT.AND P3, PT, |R42|, R6, PT ;  /* 0x000000062a00722a */ /* 0x000fe40003f64200 */
[----:B------:R-:W-:Y:S02]  /*7280*/  DADD R42, -RZ, |R42| ;  /* 0x00000000ff2a7229 */ /* 0x000fe4000000052a */
[----:B----4-:R-:W-:-:S08]  /*7290*/  DADD R64, R50, -R64 ;  /* 0x0000000032407229 */ /* 0x010fd00000000840 */
[----:B------:R-:W-:Y:S02]  /*72a0*/  FSEL R6, R42, R6, P3 ;  /* 0x000000062a067208 */ /* 0x000fe40001800000 */
[----:B------:R-:W-:Y:S01]  /*72b0*/  FSEL R7, R43, R7, P3 ;  /* 0x000000072b077208 */ /* 0x000fe20001800000 */
[----:B-----5:R-:W-:-:S05]  /*72c0*/  DADD R30, R62, -R30 ;  /* 0x000000003e1e7229 */ /* 0x020fca000000081e */
[----:B------:R-:W-:Y:S02]  /*72d0*/  DSETP.GT.AND P3, PT, |R64|, R6, PT ;  /* 0x000000064000722a */ /* 0x000fe40003f64200 */
[----:B------:R-:W-:Y:S01]  /*72e0*/  DADD R64, -RZ, |R64| ;  /* 0x00000000ff407229 */ /* 0x000fe20000000540 */
[----:B--2---:R1:W-:Y:S04]  /*72f0*/  STG.E.64 desc[UR12][R74.64], R58 ;  /* 0x0000003a4a007986 */ /* 0x0043e8000c101b0c */
[----:B0-----:R-:W2:Y:S04]  /*7300*/  LDG.E.64 R28, desc[UR12][R52.64+0x18] ;  /* 0x0000180c341c7981 */ /* 0x001ea8000c1e1b00 */
[----:B------:R-:W3:Y:S01]  /*7310*/  LDG.E.64 R56, desc[UR12][R26.64] ;  /* 0x0000000c1a387981 */ /* 0x000ee2000c1e1b00 */
[----:B------:R-:W-:-:S02]  /*7320*/  FSEL R6, R64, R6, P3 ;  /* 0x0000000640067208 */ /* 0x000fc40001800000 */
[----:B------:R-:W-:Y:S01]  /*7330*/  FSEL R7, R65, R7, P3 ;  /* 0x0000000741077208 */ /* 0x000fe20001800000 */
[----:B------:R-:W-:Y:S02]  /*7340*/  DADD R42, -RZ, |R30| ;  /* 0x00000000ff2a7229 */ /* 0x000fe4000000051e */
[----:B------:R-:W-:-:S03]  /*7350*/  DADD R72, R60, -R72 ;  /* 0x000000003c487229 */ /* 0x000fc60000000848 */
[----:B------:R-:W-:-:S06]  /*7360*/  DSETP.GT.AND P3, PT, |R30|, R6, PT ;  /* 0x000000061e00722a */ /* 0x000fcc0003f64200 */
[----:B------:R-:W-:Y:S02]  /*7370*/  FSEL R6, R42, R6, P3 ;  /* 0x000000062a067208 */ /* 0x000fe40001800000 */
        /* <DEDUP_REMOVED lines=18> */
[----:B------:R-:W-:Y:S01]  /*74a0*/  DSETP.GT.AND P3, PT, |R70|, R6, PT ;  /* 0x000000064600722a */ /* 0x000fe20003f64200 */
[----:B------:R-:W-:-:S05]  /*74b0*/  IADD3 R78, PT, PT, R78, 0x10, RZ ;  /* 0x000000104e4e7810 */ /* 0x000fca0007ffe0ff */
[----:B------:R-:W-:Y:S02]  /*74c0*/  FSEL R6, R30, R6, P3 ;  /* 0x000000061e067208 */ /* 0x000fe40001800000 */
[----:B------:R-:W-:Y:S01]  /*74d0*/  FSEL R7, R31, R7, P3 ;  /* 0x000000071f077208 */ /* 0x000fe20001800000 */
[----:B------:R-:W-:Y:S01]  /*74e0*/  DADD R30, -RZ, |R4| ;  /* 0x00000000ff1e7229 */ /* 0x000fe20000000504 */
[----:B------:R-:W-:-:S04]  /*74f0*/  ISETP.GE.AND P4, PT, R78, R21, PT ;  /* 0x000000154e00720c */ /* 0x000fc80003f86270 */
[----:B------:R-:W-:-:S06]  /*7500*/  DSETP.GT.AND P3, PT, |R4|, R6, PT ;  /* 0x000000060400722a */ /* 0x000fcc0003f64200 */
[----:B------:R-:W-:Y:S02]  /*7510*/  FSEL R4, R30, R6, P3 ;  /* 0x000000061e047208 */ /* 0x000fe40001800000 */
[----:B------:R-:W-:Y:S01]  /*7520*/  FSEL R5, R31, R7, P3 ;  /* 0x000000071f057208 */ /* 0x000fe20001800000 */
[----:B--2---:R1:W-:Y:S01]  /*7530*/  STG.E.64 desc[UR12][R26.64], R28 ;  /* 0x0000001c1a007986 */ /* 0x0043e2000c101b0c */
[----:B---3--:R-:W-:-:S08]  /*7540*/  DADD R56, R28, -R56 ;  /* 0x000000001c387229 */ /* 0x008fd00000000838 */
[----:B------:R-:W-:Y:S02]  /*7550*/  DADD R6, -RZ, |R56| ;  /* 0x00000000ff067229 */ /* 0x000fe40000000538 */
[----:B------:R-:W-:-:S08]  /*7560*/  DSETP.GT.AND P3, PT, |R56|, R4, PT ;  /* 0x000000043800722a */ /* 0x000fd00003f64200 */
[----:B------:R-:W-:Y:S02]  /*7570*/  FSEL R30, R6, R4, P3 ;  /* 0x00000004061e7208 */ /* 0x000fe40001800000 */
[----:B------:R-:W-:Y:S01]  /*7580*/  FSEL R31, R7, R5, P3 ;  /* 0x00000005071f7208 */ /* 0x000fe20001800000 */
[----:B-1----:R-:W-:Y:S06]  /*7590*/  @!P4 BRA `(.L_x_122) ;  /* 0xfffffff40070c947 */ /* 0x002fec000383ffff */
[----:B------:R-:W-:Y:S05]  /*75a0*/  BSYNC.RECONVERGENT B2 ;  /* 0x0000000000027941 */ /* 0x000fea0003800200 */
.L_x_121:
[----:B------:R-:W-:-:S07]  /*75b0*/  IMAD.MOV.U32 R5, RZ, RZ, R11 ;  /* 0x000000ffff057224 */ /* 0x000fce00078e000b */
.L_x_120:
[----:B------:R-:W-:Y:S01]  /*75c0*/  IMAD.IADD R4, R11, 0x1, -R78 ;  /* 0x000000010b047824 */ /* 0x000fe200078e0a4e */
[----:B------:R-:W-:Y:S04]  /*75d0*/  BSSY.RECONVERGENT B2, `(.L_x_123) ;  /* 0x0000057000027945 */ /* 0x000fe80003800200 */
[----:B------:R-:W-:-:S13]  /*75e0*/  ISETP.GT.AND P3, PT, R4, 0x4, PT ;  /* 0x000000040400780c */ /* 0x000fda0003f64270 */
[----:B------:R-:W-:Y:S05]  /*75f0*/  @!P3 BRA `(.L_x_124) ;  /* 0x000000040050b947 */ /* 0x000fea0003800000 */
[C---:B------:R-:W-:Y:S01]  /*7600*/  IMAD.WIDE.U32 R56, R78.reuse, 0x8, R44 ;  /* 0x000000084e387825 */ /* 0x040fe200078e002c */
[----:B------:R-:W1:Y:S04]  /*7610*/  LDC R23, c[0x0][0x39c] ;  /* 0x0000e700ff177b82 */ /* 0x000e680000000800 */
[----:B--2---:R-:W2:Y:S04]  /*7620*/  LDG.E.64 R6, desc[UR12][R56.64] ;  /* 0x0000000c38067981 */ /* 0x004ea8000c1e1b00 */
[----:B------:R-:W3:Y:S01]  /*7630*/  LDC.64 R54, c[0x0][0x388] ;  /* 0x0000e200ff367b82 */ /* 0x000ee20000000a00 */
[----:B-1----:R-:W-:-:S05]  /*7640*/  IMAD R5, R78, R23, R23 ;  /* 0x000000174e057224 */ /* 0x002fca00078e0217 */
[----:B------:R-:W-:-:S05]  /*7650*/  IADD3 R5, PT, PT, R5, R24, RZ ;  /* 0x0000001805057210 */ /* 0x000fca0007ffe0ff */
[----:B---3--:R-:W-:-:S05]  /*7660*/  IMAD.WIDE R50, R5, 0x8, R54 ;  /* 0x0000000805327825 */ /* 0x008fca00078e0236 */
[----:B------:R-:W3:Y:S04]  /*7670*/  LDG.E.64 R26, desc[UR12][R50.64] ;  /* 0x0000000c321a7981 */ /* 0x000ee8000c1e1b00 */
[----:B--2---:R1:W-:Y:S04]  /*7680*/  STG.E.64 desc[UR12][R50.64], R6 ;  /* 0x0000000632007986 */ /* 0x0043e8000c101b0c */
[----:B------:R-:W2:Y:S01]  /*7690*/  LDG.E.64 R4, desc[UR12][R56.64+0x8] ;  /* 0x0000080c38047981 */ /* 0x000ea2000c1e1b00 */
[----:B------:R-:W-:-:S05]  /*76a0*/  IMAD.WIDE R58, R23, 0x8, R50 ;  /* 0x00000008173a7825 */ /* 0x000fca00078e0232 */
[----:B------:R-:W4:Y:S04]  /*76b0*/  LDG.E.64 R28, desc[UR12][R58.64] ;  /* 0x0000000c3a1c7981 */ /* 0x000f28000c1e1b00 */
[----:B--2---:R-:W-:Y:S04]  /*76c0*/  STG.E.64 desc[UR12][R58.64], R4 ;  /* 0x000000043a007986 */ /* 0x004fe8000c101b0c */
[----:B------:R-:W2:Y:S01]  /*76d0*/  LDG.E.64 R42, desc[UR12][R56.64+0x10] ;  /* 0x0000100c382a7981 */ /* 0x000ea2000c1e1b00 */
[----:B------:R-:W-:-:S05]  /*76e0*/  IMAD.WIDE R60, R23, 0x8, R58 ;  /* 0x00000008173c7825 */ /* 0x000fca00078e023a */
[----:B------:R-:W5:Y:S01]  /*76f0*/  LDG.E.64 R46, desc[UR12][R60.64] ;  /* 0x0000000c3c2e7981 */ /* 0x000f62000c1e1b00 */
[----:B------:R-:W-:-:S03]  /*7700*/  VIADD R21, R78, 0x4 ;  /* 0x000000044e157836 */ /* 0x000fc60000000000 */
[----:B--2---:R2:W-:Y:S04]  /*7710*/  STG.E.64 desc[UR12][R60.64], R42 ;  /* 0x0000002a3c007986 */ /* 0x0045e8000c101b0c */
[----:B------:R-:W3:Y:S01]  /*7720*/  LDG.E.64 R48, desc[UR12][R56.64+0x18] ;  /* 0x0000180c38307981 */ /* 0x000ee2000c1e1b00 */
[----:B------:R-:W-:-:S04]  /*7730*/  IMAD.WIDE R66, R23, 0x8, R60 ;  /* 0x0000000817427825 */ /* 0x000fc800078e023c */
[C---:B------:R-:W-:Y:S01]  /*7740*/  IMAD.WIDE.U32 R70, R21.reuse, 0x8, R44 ;  /* 0x0000000815467825 */ /* 0x040fe200078e002c */
[----:B------:R-:W5:Y:S03]  /*7750*/  LDG.E.64 R52, desc[UR12][R66.64] ;  /* 0x0000000c42347981 */ /* 0x000f66000c1e1b00 */
[----:B------:R-:W-:Y:S01]  /*7760*/  IMAD R21, R21, R23, R23 ;  /* 0x0000001715157224 */ /* 0x000fe200078e0217 */
[----:B---3--:R3:W-:Y:S04]  /*7770*/  STG.E.64 desc[UR12][R66.64], R48 ;  /* 0x0000003042007986 */ /* 0x0087e8000c101b0c */
[----:B-1----:R-:W4:Y:S01]  /*7780*/  LDG.E.64 R50, desc[UR12][R70.64] ;  /* 0x0000000c46327981 */ /* 0x002f22000c1e1b00 */
[----:B------:R-:W-:-:S04]  /*7790*/  IMAD.IADD R21, R21, 0x1, R24 ;  /* 0x0000000115157824 */ /* 0x000fc800078e0218 */
[----:B------:R-:W-:-:S05]  /*77a0*/  IMAD.WIDE R68, R21, 0x8, R54 ;  /* 0x0000000815447825 */ /* 0x000fca00078e0236 */
[----:B------:R-:W3:Y:S04]  /*77b0*/  LDG.E.64 R64, desc[UR12][R68.64] ;  /* 0x0000000c44407981 */ /* 0x000ee8000c1e1b00 */
[----:B----4-:R1:W-:Y:S04]  /*77c0*/  STG.E.64 desc[UR12][R68.64], R50 ;  /* 0x0000003244007986 */ /* 0x0103e8000c101b0c */
[----:B--2---:R-:W2:Y:S01]  /*77d0*/  LDG.E.64 R60, desc[UR12][R70.64+0x8] ;  /* 0x0000080c463c7981 */ /* 0x004ea2000c1e1b00 */
[----:B------:R-:W-:-:S05]  /*77e0*/  IMAD.WIDE R72, R23, 0x8, R68 ;  /* 0x0000000817487825 */ /* 0x000fca00078e0244 */
[----:B------:R-:W4:Y:S01]  /*77f0*/  LDG.E.64 R62, desc[UR12][R72.64] ;  /* 0x0000000c483e7981 */ /* 0x000f22000c1e1b00 */
[----:B------:R-:W-:-:S03]  /*7800*/  IMAD.WIDE R74, R23, 0x8, R72 ;  /* 0x00000008174a7825 */ /* 0x000fc600078e0248 */
[----:B--2---:R2:W-:Y:S04]  /*7810*/  STG.E.64 desc[UR12][R72.64], R60 ;  /* 0x0000003c48007986 */ /* 0x0045e8000c101b0c */
[----:B------:R-:W3:Y:S04]  /*7820*/  LDG.E.64 R56, desc[UR12][R70.64+0x10] ;  /* 0x0000100c46387981 */ /* 0x000ee8000c1e1b00 */
[----:B------:R-:W2:Y:S01]  /*7830*/  LDG.E.64 R58, desc[UR12][R74.64] ;  /* 0x0000000c4a3a7981 */ /* 0x000ea2000c1e1b00 */
[----:B------:R-:W-:Y:S01]  /*7840*/  IMAD.WIDE R54, R23, 0x8, R74 ;  /* 0x0000000817367825 */ /* 0x000fe200078e024a */
[----:B------:R-:W-:-:S02]  /*7850*/  DADD R26, R6, -R26 ;  /* 0x00000000061a7229 */ /* 0x000fc4000000081a */
[----:B------:R-:W-:-:S06]  /*7860*/  DADD R28, R4, -R28 ;  /* 0x00000000041c7229 */ /* 0x000fcc000000081c */
[----:B------:R-:W-:Y:S02]  /*7870*/  DADD R6, -RZ, |R26| ;  /* 0x00000000ff067229 */ /* 0x000fe4000000051a */
[----:B------:R-:W-:Y:S02]  /*7880*/  DSETP.GT.AND P0, PT, |R26|, R30, PT ;  /* 0x0000001e1a00722a */ /* 0x000fe40003f04200 */
[----:B-----5:R-:W-:-:S06]  /*7890*/  DADD R46, R42, -R46 ;  /* 0x000000002a2e7229 */ /* 0x020fcc000000082e */
[----:B------:R-:W-:Y:S02]  /*78a0*/  FSEL R4, R6, R30, P0 ;  /* 0x0000001e06047208 */ /* 0x000fe40000000000 */
[----:B------:R-:W-:Y:S01]  /*78b0*/  FSEL R5, R7, R31, P0 ;  /* 0x0000001f07057208 */ /* 0x000fe20000000000 */
[----:B------:R-:W-:-:S05]  /*78c0*/  DADD R6, -RZ, |R28| ;  /* 0x00000000ff067229 */ /* 0x000fca000000051c */
[----:B------:R-:W-:-:S06]  /*78d0*/  DSETP.GT.AND P0, PT, |R28|, R4, PT ;  /* 0x000000041c00722a */ /* 0x000fcc0003f04200 */
[----:B------:R-:W-:Y:S02]  /*78e0*/  FSEL R4, R6, R4, P0 ;  /* 0x0000000406047208 */ /* 0x000fe40000000000 */
[----:B------:R-:W-:Y:S01]  /*78f0*/  FSEL R5, R7, R5, P0 ;  /* 0x0000000507057208 */ /* 0x000fe20000000000 */
[----:B------:R-:W-:Y:S02]  /*7900*/  DADD R6, -RZ, |R46| ;  /* 0x00000000ff067229 */ /* 0x000fe4000000052e */
[----:B------:R-:W-:-:S03]  /*7910*/  DADD R52, R48, -R52 ;  /* 0x0000000030347229 */ /* 0x000fc60000000834 */
[----:B------:R-:W-:Y:S01]  /*7920*/  DSETP.GT.AND P0, PT, |R46|, R4, PT ;  /* 0x000000042e00722a */ /* 0x000fe20003f04200 */
[----:B---3--:R3:W-:Y:S04]  /*7930*/  STG.E.64 desc[UR12][R74.64], R56 ;  /* 0x000000384a007986 */ /* 0x0087e8000c101b0c */
[----:B------:R-:W5:Y:S04]  /*7940*/  LDG.E.64 R66, desc[UR12][R70.64+0x18] ;  /* 0x0000180c46427981 */ /* 0x000f68000c1e1b00 */
[----:B-1----:R-:W3:Y:S01]  /*7950*/  LDG.E.64 R68, desc[UR12][R54.64] ;  /* 0x0000000c36447981 */ /* 0x002ee2000c1e1b00 */
[----:B------:R-:W-:Y:S01]  /*7960*/  FSEL R4, R6, R4, P0 ;  /* 0x0000000406047208 */ /* 0x000fe20000000000 */
[----:B------:R-:W-:Y:S01]  /*7970*/  DADD R64, R50, -R64 ;  /* 0x0000000032407229 */ /* 0x000fe20000000840 */
[----:B------:R-:W-:Y:S01]  /*7980*/  FSEL R5, R7, R5, P0 ;  /* 0x0000000507057208 */ /* 0x000fe20000000000 */
[----:B------:R-:W-:Y:S01]  /*7990*/  DADD R6, -RZ, |R52| ;  /* 0x00000000ff067229 */ /* 0x000fe20000000534 */
[----:B------:R-:W-:Y:S01]  /*79a0*/  VIADD R78, R78, 0x8 ;  /* 0x000000084e4e7836 */ /* 0x000fe20000000000 */
[----:B----4-:R-:W-:-:S02]  /*79b0*/  DADD R62, R60, -R62 ;  /* 0x000000003c3e7229 */ /* 0x010fc4000000083e */
[----:B--2---:R-:W-:Y:S02]  /*79c0*/  DADD R58, R56, -R58 ;  /* 0x00000000383a7229 */ /* 0x004fe4000000083a */
[----:B------:R-:W-:-:S06]  /*79d0*/  DSETP.GT.AND P0, PT, |R52|, R4, PT ;  /* 0x000000043400722a */ /* 0x000fcc0003f04200 */
[----:B------:R-:W-:Y:S02]  /*79e0*/  FSEL R4, R6, R4, P0 ;  /* 0x0000000406047208 */ /* 0x000fe40000000000 */
[----:B------:R-:W-:Y:S01]  /*79f0*/  FSEL R5, R7, R5, P0 ;  /* 0x0000000507057208 */ /* 0x000fe20000000000 */
[----:B------:R-:W-:-:S05]  /*7a00*/  DADD R6, -RZ, |R64| ;  /* 0x00000000ff067229 */ /* 0x000fca0000000540 */
        /* <DEDUP_REMOVED lines=10> */
[----:B------:R-:W-:Y:S02]  /*7ab0*/  FSEL R5, R7, R5, P0 ;  /* 0x0000000507057208 */ /* 0x000fe40000000000 */
[----:B------:R-:W-:Y:S01]  /*7ac0*/  PLOP3.LUT P0, PT, PT, PT, PT, 0x8, 0x80 ;  /* 0x000000000080781c */ /* 0x000fe20003f0e170 */
[----:B-----5:R1:W-:Y:S01]  /*7ad0*/  STG.E.64 desc[UR12][R54.64], R66 ;  /* 0x0000004236007986 */ /* 0x0203e2000c101b0c */
[----:B---3--:R-:W-:-:S08]  /*7ae0*/  DADD R68, R66, -R68 ;  /* 0x0000000042447229 */ /* 0x008fd00000000844 */
[----:B------:R-:W-:Y:S02]  /*7af0*/  DADD R6, -RZ, |R68| ;  /* 0x00000000ff067229 */ /* 0x000fe40000000544 */
[----:B------:R-:W-:-:S08]  /*7b00*/  DSETP.GT.AND P3, PT, |R68|, R4, PT ;  /* 0x000000044400722a */ /* 0x000fd00003f64200 */
[----:B------:R-:W-:Y:S02]  /*7b10*/  FSEL R31, R7, R5, P3 ;  /* 0x00000005071f7208 */ /* 0x000fe40001800000 */
[----:B------:R-:W-:Y:S02]  /*7b20*/  FSEL R30, R6, R4, P3 ;  /* 0x00000004061e7208 */ /* 0x000fe40001800000 */
[----:B-1----:R-:W-:-:S07]  /*7b30*/  MOV R5, R11 ;  /* 0x0000000b00057202 */ /* 0x002fce0000000f00 */
.L_x_124:
[----:B------:R-:W-:Y:S05]  /*7b40*/  BSYNC.RECONVERGENT B2 ;  /* 0x0000000000027941 */ /* 0x000fea0003800200 */
.L_x_123:
[----:B------:R-:W-:-:S13]  /*7b50*/  ISETP.NE.OR P0, PT, R78, R11, P0 ;  /* 0x0000000b4e00720c */ /* 0x000fda0000705670 */
[----:B------:R-:W-:Y:S05]  /*7b60*/  @!P0 BRA `(.L_x_125) ;  /* 0x0000000000bc8947 */ /* 0x000fea0003800000 */
.L_x_119:
[----:B------:R-:W-:Y:S01]  /*7b70*/  BSSY.RECONVERGENT B2, `(.L_x_126) ;  /* 0x000002d000027945 */ /* 0x000fe20003800200 */
.L_x_127:
        /* <DEDUP_REMOVED lines=8> */
[----:B---3--:R1:W-:Y:S04]  /*7c00*/  STG.E.64 desc[UR12][R50.64], R4 ;  /* 0x0000000432007986 */ /* 0x0083e8000c101b0c */
[----:B------:R-:W3:Y:S01]  /*7c10*/  LDG.E.64 R26, desc[UR12][R52.64+0x8] ;  /* 0x0000080c341a7981 */ /* 0x000ee2000c1e1b00 */
[----:B------:R-:W-:-:S05]  /*7c20*/  IMAD.WIDE R54, R59, 0x8, R50 ;  /* 0x000000083b367825 */ /* 0x000fca00078e0232 */
[----:B------:R-:W4:Y:S01]  /*7c30*/  LDG.E.64 R28, desc[UR12][R54.64] ;  /* 0x0000000c361c7981 */ /* 0x000f22000c1e1b00 */
[----:B------:R-:W-:-:S03]  /*7c40*/  IMAD.WIDE R56, R59, 0x8, R54 ;  /* 0x000000083b387825 */ /* 0x000fc600078e0236 */
[----:B---3--:R3:W-:Y:S04]  /*7c50*/  STG.E.64 desc[UR12][R54.64], R26 ;  /* 0x0000001a36007986 */ /* 0x0087e8000c101b0c */
[----:B------:R-:W5:Y:S04]  /*7c60*/  LDG.E.64 R42, desc[UR12][R52.64+0x10] ;  /* 0x0000100c342a7981 */ /* 0x000f68000c1e1b00 */
[----:B------:R-:W3:Y:S01]  /*7c70*/  LDG.E.64 R46, desc[UR12][R56.64] ;  /* 0x0000000c382e7981 */ /* 0x000ee2000c1e1b00 */
[----:B------:R-:W-:Y:S01]  /*7c80*/  IMAD.WIDE R58, R59, 0x8, R56 ;  /* 0x000000083b3a7825 */ /* 0x000fe200078e0238 */
[----:B--2---:R-:W-:-:S02]  /*7c90*/  DADD R6, R4, -R6 ;  /* 0x0000000004067229 */ /* 0x004fc40000000806 */
[----:B----4-:R-:W-:-:S06]  /*7ca0*/  DADD R28, R26, -R28 ;  /* 0x000000001a1c7229 */ /* 0x010fcc000000081c */
[----:B-1----:R-:W-:Y:S02]  /*7cb0*/  DADD R4, -RZ, |R6| ;  /* 0x00000000ff047229 */ /* 0x002fe40000000506 */
[----:B------:R-:W-:Y:S01]  /*7cc0*/  DSETP.GT.AND P0, PT, |R6|, R30, PT ;  /* 0x0000001e0600722a */ /* 0x000fe20003f04200 */
[----:B-----5:R1:W-:Y:S04]  /*7cd0*/  STG.E.64 desc[UR12][R56.64], R42 ;  /* 0x0000002a38007986 */ /* 0x0203e8000c101b0c */
[----:B------:R-:W2:Y:S04]  /*7ce0*/  LDG.E.64 R48, desc[UR12][R52.64+0x18] ;  /* 0x0000180c34307981 */ /* 0x000ea8000c1e1b00 */
[----:B------:R-:W4:Y:S01]  /*7cf0*/  LDG.E.64 R50, desc[UR12][R58.64] ;  /* 0x0000000c3a327981 */ /* 0x000f22000c1e1b00 */
[----:B------:R-:W-:Y:S01]  /*7d00*/  FSEL R4, R4, R30, P0 ;  /* 0x0000001e04047208 */ /* 0x000fe20000000000 */
[----:B------:R-:W-:Y:S01]  /*7d10*/  DADD R6, -RZ, |R28| ;  /* 0x00000000ff067229 */ /* 0x000fe2000000051c */
[----:B------:R-:W-:Y:S01]  /*7d20*/  FSEL R5, R5, R31, P0 ;  /* 0x0000001f05057208 */ /* 0x000fe20000000000 */
[----:B---3--:R-:W-:Y:S01]  /*7d30*/  DADD R46, R42, -R46 ;  /* 0x000000002a2e7229 */ /* 0x008fe2000000082e */
[----:B------:R-:W-:-:S04]  /*7d40*/  IADD3 R78, PT, PT, R78, 0x4, RZ ;  /* 0x000000044e4e7810 */ /* 0x000fc80007ffe0ff */
[----:B------:R-:W-:Y:S01]  /*7d50*/  DSETP.GT.AND P0, PT, |R28|, R4, PT ;  /* 0x000000041c00722a */ /* 0x000fe20003f04200 */
[----:B------:R-:W-:-:S05]  /*7d60*/  ISETP.NE.AND P3, PT, R78, R11, PT ;  /* 0x0000000b4e00720c */ /* 0x000fca0003f65270 */
[----:B------:R-:W-:Y:S02]  /*7d70*/  FSEL R4, R6, R4, P0 ;  /* 0x0000000406047208 */ /* 0x000fe40000000000 */
[----:B------:R-:W-:Y:S01]  /*7d80*/  FSEL R5, R7, R5, P0 ;  /* 0x0000000507057208 */ /* 0x000fe20000000000 */
[----:B------:R-:W-:-:S05]  /*7d90*/  DADD R6, -RZ, |R46| ;  /* 0x00000000ff067229 */ /* 0x000fca000000052e */
[----:B------:R-:W-:-:S06]  /*7da0*/  DSETP.GT.AND P0, PT, |R46|, R4, PT ;  /* 0x000000042e00722a */ /* 0x000fcc0003f04200 */
[----:B------:R-:W-:Y:S02]  /*7db0*/  FSEL R4, R6, R4, P0 ;  /* 0x0000000406047208 */ /* 0x000fe40000000000 */
[----:B------:R-:W-:Y:S01]  /*7dc0*/  FSEL R5, R7, R5, P0 ;  /* 0x0000000507057208 */ /* 0x000fe20000000000 */
[----:B--2---:R1:W-:Y:S01]  /*7dd0*/  STG.E.64 desc[UR12][R58.64], R48 ;  /* 0x000000303a007986 */ /* 0x0043e2000c101b0c */
[----:B----4-:R-:W-:-:S08]  /*7de0*/  DADD R50, R48, -R50 ;  /* 0x0000000030327229 */ /* 0x010fd00000000832 */
[----:B------:R-:W-:Y:S02]  /*7df0*/  DADD R6, -RZ, |R50| ;  /* 0x00000000ff067229 */ /* 0x000fe40000000532 */
[----:B------:R-:W-:-:S08]  /*7e00*/  DSETP.GT.AND P0, PT, |R50|, R4, PT ;  /* 0x000000043200722a */ /* 0x000fd00003f04200 */
[----:B------:R-:W-:Y:S02]  /*7e10*/  FSEL R30, R6, R4, P0 ;  /* 0x00000004061e7208 */ /* 0x000fe40000000000 */
[----:B------:R-:W-:Y:S01]  /*7e20*/  FSEL R31, R7, R5, P0 ;  /* 0x00000005071f7208 */ /* 0x000fe20000000000 */
[----:B-1----:R-:W-:Y:S06]  /*7e30*/  @P3 BRA `(.L_x_127) ;  /* 0xfffffffc00503947 */ /* 0x002fec000383ffff */
[----:B------:R-:W-:Y:S05]  /*7e40*/  BSYNC.RECONVERGENT B2 ;  /* 0x0000000000027941 */ /* 0x000fea0003800200 */
.L_x_126:
[----:B------:R-:W-:-:S07]  /*7e50*/  IMAD.MOV.U32 R5, RZ, RZ, R11 ;  /* 0x000000ffff057224 */ /* 0x000fce00078e000b */
.L_x_125:
[----:B------:R-:W-:Y:S05]  /*7e60*/  BSYNC.RECONVERGENT B0 ;  /* 0x0000000000007941 */ /* 0x000fea0003800200 */
.L_x_118:
[----:B------:R-:W-:-:S13]  /*7e70*/  LOP3.LUT P0, R23, R17, 0x3, RZ, 0xc0, !PT ;  /* 0x0000000311177812 */ /* 0x000fda000780c0ff */
[----:B------:R-:W-:Y:S05]  /*7e80*/  @!P0 BRA `(.L_x_128) ;  /* 0x0000000000948947 */ /* 0x000fea0003800000 */
[----:B------:R-:W2:Y:S01]  /*7e90*/  LDC R21, c[0x0][0x39c] ;  /* 0x0000e700ff157b82 */ /* 0x000ea20000000800 */
[----:B------:R-:W-:-:S07]  /*7ea0*/  IMAD.WIDE.U32 R46, R5, 0x8, R44 ;  /* 0x00000008052e7825 */ /* 0x000fce00078e002c */
[----:B------:R-:W1:Y:S01]  /*7eb0*/  LDC.64 R28, c[0x0][0x388] ;  /* 0x0000e200ff1c7b82 */ /* 0x000e620000000a00 */
[----:B--2---:R-:W-:Y:S02]  /*7ec0*/  IMAD R7, R5, R21, R21 ;  /* 0x0000001505077224 */ /* 0x004fe400078e0215 */
[----:B------:R-:W2:Y:S02]  /*7ed0*/  LDG.E.64 R4, desc[UR12][R46.64] ;  /* 0x0000000c2e047981 */ /* 0x000ea4000c1e1b00 */
[----:B------:R-:W-:-:S04]  /*7ee0*/  IMAD.IADD R7, R7, 0x1, R24 ;  /* 0x0000000107077824 */ /* 0x000fc800078e0218 */
[----:B-1----:R-:W-:-:S05]  /*7ef0*/  IMAD.WIDE R28, R7, 0x8, R28 ;  /* 0x00000008071c7825 */ /* 0x002fca00078e021c */
[----:B------:R-:W3:Y:S01]  /*7f00*/  LDG.E.64 R6, desc[UR12][R28.64] ;  /* 0x0000000c1c067981 */ /* 0x000ee2000c1e1b00 */
[----:B------:R-:W-:-:S03]  /*7f10*/  ISETP.NE.AND P3, PT, R23, 0x1, PT ;  /* 0x000000011700780c */ /* 0x000fc60003f65270 */
[----:B--2---:R1:W-:Y:S01]  /*7f20*/  STG.E.64 desc[UR12][R28.64], R4 ;  /* 0x000000041c007986 */ /* 0x0043e2000c101b0c */
[----:B---3--:R-:W-:-:S08]  /*7f30*/  DADD R6, R4, -R6 ;  /* 0x0000000004067229 */ /* 0x008fd00000000806 */
[----:B------:R-:W-:Y:S02]  /*7f40*/  DADD R26, -RZ, |R6| ;  /* 0x00000000ff1a7229 */ /* 0x000fe40000000506 */
[----:B------:R-:W-:-:S08]  /*7f50*/  DSETP.GT.AND P0, PT, |R6|, R30, PT ;  /* 0x0000001e0600722a */ /* 0x000fd00003f04200 */
[----:B------:R-:W-:Y:S02]  /*7f60*/  FSEL R30, R26, R30, P0 ;  /* 0x0000001e1a1e7208 */ /* 0x000fe40000000000 */
[----:B------:R-:W-:Y:S01]  /*7f70*/  FSEL R31, R27, R31, P0 ;  /* 0x0000001f1b1f7208 */ /* 0x000fe20000000000 */
[----:B-1----:R-:W-:Y:S06]  /*7f80*/  @!P3 BRA `(.L_x_128) ;  /* 0x000000000054b947 */ /* 0x002fec0003800000 */
[----:B------:R-:W2:Y:S01]  /*7f90*/  LDG.E.64 R4, desc[UR12][R46.64+0x8] ;  /* 0x0000080c2e047981 */ /* 0x000ea2000c1e1b00 */
[----:B------:R-:W-:Y:S01]  /*7fa0*/  ISETP.NE.AND P3, PT, R23, 0x2, PT ;  /* 0x000000021700780c */ /* 0x000fe20003f65270 */
[----:B------:R-:W-:-:S05]  /*7fb0*/  IMAD.WIDE R48, R21, 0x8, R28 ;  /* 0x0000000815307825 */ /* 0x000fca00078e021c */
[----:B------:R-:W3:Y:S07]  /*7fc0*/  LDG.E.64 R6, desc[UR12][R48.64] ;  /* 0x0000000c30067981 */ /* 0x000eee000c1e1b00 */
[----:B------:R-:W-:Y:S01]  /*7fd0*/  @P3 IMAD.WIDE R28, R21, 0x8, R48 ;  /* 0x00000008151c3825 */ /* 0x000fe200078e0230 */
[----:B--2---:R1:W-:Y:S04]  /*7fe0*/  STG.E.64 desc[UR12][R48.64], R4 ;  /* 0x0000000430007986 */ /* 0x0043e8000c101b0c */
[----:B------:R-:W2:Y:S04]  /*7ff0*/  @P3 LDG.E.64 R26, desc[UR12][R46.64+0x10] ;  /* 0x0000100c2e1a3981 */ /* 0x000ea8000c1e1b00 */
[----:B------:R-:W4:Y:S01]  /*8000*/  @P3 LDG.E.64 R42, desc[UR12][R28.64] ;  /* 0x0000000c1c2a3981 */ /* 0x000f22000c1e1b00 */
[----:B---3--:R-:W-:-:S08]  /*8010*/  DADD R6, R4, -R6 ;  /* 0x0000000004067229 */ /* 0x008fd00000000806 */
[----:B------:R-:W-:Y:S02]  /*8020*/  DADD R44, -RZ, |R6| ;  /* 0x00000000ff2c7229 */ /* 0x000fe40000000506 */
[----:B------:R-:W-:-:S08]  /*8030*/  DSETP.GT.AND P0, PT, |R6|, R30, PT ;  /* 0x0000001e0600722a */ /* 0x000fd00003f04200 */
[----:B------:R-:W-:Y:S02]  /*8040*/  FSEL R30, R44, R30, P0 ;  /* 0x0000001e2c1e7208 */ /* 0x000fe40000000000 */
[----:B------:R-:W-:Y:S01]  /*8050*/  FSEL R31, R45, R31, P0 ;  /* 0x0000001f2d1f7208 */ /* 0x000fe20000000000 */
[----:B--2---:R3:W-:Y:S01]  /*8060*/  @P3 STG.E.64 desc[UR12][R28.64], R26 ;  /* 0x0000001a1c003986 */ /* 0x0047e2000c101b0c */
[----:B----4-:R-:W-:-:S08]  /*8070*/  @P3 DADD R42, R26, -R42 ;  /* 0x000000001a2a3229 */ /* 0x010fd0000000082a */
[----:B------:R-:W-:Y:S02]  /*8080*/  @P3 DADD R6, -RZ, |R42| ;  /* 0x00000000ff063229 */ /* 0x000fe4000000052a */
[----:B------:R-:W-:-:S08]  /*8090*/  @P3 DSETP.GT.AND P0, PT, |R42|, R30, PT ;  /* 0x0000001e2a00322a */ /* 0x000fd00003f04200 */
[----:B------:R-:W-:Y:S02]  /*80a0*/  @P3 FSEL R7, R7, R31, P0 ;  /* 0x0000001f07073208 */ /* 0x000fe40000000000 */
[----:B-1----:R-:W-:-:S03]  /*80b0*/  @P3 FSEL R4, R6, R30, P0 ;  /* 0x0000001e06043208 */ /* 0x002fc60000000000 */
[----:B------:R-:W-:Y:S01]  /*80c0*/  @P3 IMAD.MOV.U32 R31, RZ, RZ, R7 ;  /* 0x000000ffff1f3224 */ /* 0x000fe200078e0007 */
[----:B---3--:R-:W-:-:S07]  /*80d0*/  @P3 MOV R30, R4 ;  /* 0x00000004001e3202 */ /* 0x008fce0000000f00 */
.L_x_128:
[----:B------:R-:W1:Y:S01]  /*80e0*/  LDCU UR4, c[0x0][0x39c] ;  /* 0x00007380ff0477ac */ /* 0x000e620008000800 */
[----:B------:R-:W-:-:S05]  /*80f0*/  IMAD.IADD R24, R19, 0x1, R24 ;  /* 0x0000000113187824 */ /* 0x000fca00078e0218 */
[----:B-1----:R-:W-:-:S13]  /*8100*/  ISETP.GE.AND P0, PT, R24, UR4, PT ;  /* 0x0000000418007c0c */ /* 0x002fda000bf06270 */
[----:B------:R-:W-:Y:S05]  /*8110*/  @!P0 BRA `(.L_x_129) ;  /* 0xffffffc800008947 */ /* 0x000fea000383ffff */
.L_x_77:
[----:B------:R-:W-:Y:S05]  /*8120*/  BSYNC.RECONVERGENT B1 ;  /* 0x0000000000017941 */ /* 0x000fea0003800200 */
.L_x_76:
[----:B--2---:R-:W1:Y:S02]  /*8130*/  LDC.64 R6, c[0x0][0x428] ;  /* 0x00010a00ff067b82 */ /* 0x004e640000000a00 */
[----:B-1----:R1:W5:Y:S01]  /*8140*/  LDG.E.64 R28, desc[UR12][R6.64] ;  /* 0x0000000c061c7981 */ /* 0x002362000c1e1b00 */
[----:B------:R-:W-:Y:S01]  /*8150*/  BSSY B0, `(.L_x_130) ;  /* 0x000000a000007945 */ /* 0x000fe20003800000 */
.L_x_132:
[----:B-----5:R-:W-:Y:S01]  /*8160*/  DSETP.GTU.AND P0, PT, R30, R28, PT ;  /* 0x0000001c1e00722a */ /* 0x020fe20003f0c000 */
[----:B------:R-:W-:-:S13]  /*8170*/  YIELD ;  /* 0x0000000000007946 */ /* 0x000fda0003800000 */
[----:B------:R-:W-:Y:S05]  /*8180*/  @!P0 BRA `(.L_x_131) ;  /* 0x0000000000188947 */ /* 0x000fea0003800000 */
[----:B------:R-:W2:Y:S02]  /*8190*/  ATOMG.E.CAS.64.STRONG.GPU PT, R4, [R6], R28, R30 ;  /* 0x0000001c060473a9 */ /* 0x000ea400001ee51e */
[-C--:B--2---:R-:W-:Y:S02]  /*81a0*/  ISETP.NE.U32.AND P0, PT, R28, R4.reuse, PT ;  /* 0x000000041c00720c */ /* 0x084fe40003f05070 */
[----:B------:R-:W-:Y:S02]  /*81b0*/  MOV R28, R4 ;  /* 0x00000004001c7202 */ /* 0x000fe40000000f00 */
[----:B------:R-:W-:Y:S01]  /*81c0*/  ISETP.NE.AND.EX P0, PT, R29, R5, PT, P0 ;  /* 0x000000051d00720c */ /* 0x000fe20003f05300 */
[----:B------:R-:W-:-:S12]  /*81d0*/  IMAD.MOV.U32 R29, RZ, RZ, R5 ;  /* 0x000000ffff1d7224 */ /* 0x000fd800078e0005 */
[----:B------:R-:W-:Y:S05]  /*81e0*/  @P0 BRA `(.L_x_132) ;  /* 0xfffffffc00dc0947 */ /* 0x000fea000383ffff */
.L_x_131:
[----:B------:R-:W-:Y:S05]  /*81f0*/  BSYNC B0 ;  /* 0x0000000000007941 */ /* 0x000fea0003800000 */
.L_x_130:
[----:B------:R-:W-:-:S04]  /*8200*/  UISETP.NE.U32.AND UP0, UPT, UR15, URZ, UPT ;  /* 0x000000ff0f00728c */ /* 0x000fc8000bf05070 */
[----:B------:R-:W-:-:S09]  /*8210*/  UISETP.NE.AND.EX UP0, UPT, UR16, URZ, UPT, UP0 ;  /* 0x000000ff1000728c */ /* 0x000fd2000bf05300 */
[----:B------:R-:W-:Y:S05]  /*8220*/  BRA.U !UP0, `(.L_x_133) ;  /* 0x0000000508447547 */ /* 0x000fea000b800000 */
[----:B------:R-:W-:Y:S01]  /*8230*/  UMOV UR4, 0xffffffff ;  /* 0xffffffff00047882 */ /* 0x000fe20000000000 */
[----:B------:R-:W-:Y:S02]  /*8240*/  ISETP.NE.AND P3, PT, R18, RZ, PT ;  /* 0x000000ff1200720c */ /* 0x000fe40003f65270 */
[----:B------:R-:W-:Y:S11]  /*8250*/  BRA.DIV UR4, `(.L_x_134) ;  /* 0x0000000a047c7947 */ /* 0x000ff6000b800000 */
[----:B------:R-:W-:Y:S06]  /*8260*/  BAR.SYNC.DEFER_BLOCKING 0x0 ;  /* 0x0000000000007b1d */ /* 0x000fec0000010000 */
.L_x_170:
[----:B------:R-:W-:Y:S01]  /*8270*/  BSSY B0, `(.L_x_135) ;  /* 0x0000018000007945 */ /* 0x000fe20003800000 */
[----:B------:R-:W-:-:S03]  /*8280*/  ISETP.NE.AND P4, PT, R22, RZ, PT ;  /* 0x000000ff1600720c */ /* 0x000fc60003f85270 */
[----:B------:R-:W-:Y:S10]  /*8290*/  @P3 BRA `(.L_x_136) ;  /* 0x0000000000543947 */ /* 0x000ff40003800000 */
[----:B------:R-:W2:Y:S01]  /*82a0*/  S2R R5, SR_LANEID ;  /* 0x0000000000057919 */ /* 0x000ea20000000000 */
[----:B------:R-:W-:Y:S02]  /*82b0*/  VOTEU.ANY UR4, UPT, PT ;  /* 0x0000000000047886 */ /* 0x000fe400038e0100 */
[----:B-1----:R-:W2:Y:S01]  /*82c0*/  FLO.U32 R6, UR4 ;  /* 0x0000000400067d00 */ /* 0x002ea200080e0000 */
[----:B------:R-:W-:Y:S01]  /*82d0*/  UPOPC UR5, UR4 ;  /* 0x00000004000572bf */ /* 0x000fe20008000000 */
[----:B--2---:R-:W-:-:S05]  /*82e0*/  ISETP.EQ.U32.AND P0, PT, R6, R5, PT ;  /* 0x000000050600720c */ /* 0x004fca0003f02070 */
        /* <DEDUP_REMOVED lines=10> */
.L_x_137:
[----:B------:R-:W2:Y:S04]  /*8390*/  LD.E.STRONG.GPU R5, desc[UR12][R40.64+0x4] ;  /* 0x0000040c28057980 */ /* 0x000ea8000c10f900 */
[----:B--2---:R-:W-:Y:S01]  /*83a0*/  CCTL.IVALL ;  /* 0x00000000ff00798f */ /* 0x004fe20002000000 */
[----:B------:R-:W-:Y:S05]  /*83b0*/  YIELD ;  /* 0x0000000000007946 */ /* 0x000fea0003800000 */
[----:B------:R-:W-:-:S04]  /*83c0*/  LOP3.LUT R5, R5, R4, RZ, 0x3c, !PT ;  /* 0x0000000405057212 */ /* 0x000fc800078e3cff */
[----:B------:R-:W-:-:S13]  /*83d0*/  ISETP.GT.AND P0, PT, R5, -0x1, PT ;  /* 0xffffffff0500780c */ /* 0x000fda0003f04270 */
[----:B------:R-:W-:Y:S05]  /*83e0*/  @P0 BRA `(.L_x_137) ;  /* 0xfffffffc00e80947 */ /* 0x000fea000383ffff */
.L_x_136:
[----:B------:R-:W-:Y:S05]  /*83f0*/  BSYNC B0 ;  /* 0x0000000000007941 */ /* 0x000fea0003800000 */
.L_x_135:
[----:B------:R-:W-:-:S03]  /*8400*/  UMOV UR4, 0xffffffff ;  /* 0xffffffff00047882 */ /* 0x000fc60000000000 */
[----:B------:R-:W-:Y:S05]  /*8410*/  BRA.DIV UR4, `(.L_x_138) ;  /* 0x0000000a04387947 */ /* 0x000fea000b800000 */
[----:B------:R-:W-:Y:S06]  /*8420*/  BAR.SYNC.DEFER_BLOCKING 0x0 ;  /* 0x0000000000007b1d */ /* 0x000fec0000010000 */
.L_x_173:
[----:B------:R-:W-:Y:S04]  /*8430*/  BSSY.RECONVERGENT B0, `(.L_x_139) ;  /* 0x0000009000007945 */ /* 0x000fe80003800200 */
[----:B------:R-:W-:Y:S05]  /*8440*/  @P4 BRA `(.L_x_140) ;  /* 0x00000000001c4947 */ /* 0x000fea0003800000 */
[----:B------:R-:W2:Y:S01]  /*8450*/  LDC.64 R4, c[0x0][0x428] ;  /* 0x00010a00ff047b82 */ /* 0x000ea20000000a00 */
[----:B------:R-:W3:Y:S01]  /*8460*/  LDCU.64 UR4, c[0x0][0x3d0] ;  /* 0x00007a00ff0477ac */ /* 0x000ee20008000a00 */
[----:B--2---:R-:W3:Y:S02]  /*8470*/  LDG.E.64 R4, desc[UR12][R4.64] ;  /* 0x0000000c04047981 */ /* 0x004ee4000c1e1b00 */
[----:B---3--:R-:W-:-:S14]  /*8480*/  DSETP.GEU.AND P0, PT, R4, UR4, PT ;  /* 0x0000000404007e2a */ /* 0x008fdc000bf0e000 */
[----:B-1----:R-:W1:Y:S01]  /*8490*/  @!P0 LDC.64 R6, c[0x0][0x430] ;  /* 0x00010c00ff068b82 */ /* 0x002e620000000a00 */
[----:B------:R-:W-:-:S05]  /*84a0*/  @!P0 VIADD R21, R10, 0x1 ;  /* 0x000000010a158836 */ /* 0x000fca0000000000 */
[----:B-1----:R2:W-:Y:S02]  /*84b0*/  @!P0 STG.E desc[UR12][R6.64], R21 ;  /* 0x0000001506008986 */ /* 0x0025e4000c10190c */
.L_x_140:
[----:B------:R-:W-:Y:S05]  /*84c0*/  BSYNC.RECONVERGENT B0 ;  /* 0x0000000000007941 */ /* 0x000fea0003800200 */
.L_x_139:
[----:B------:R-:W-:-:S03]  /*84d0*/  UMOV UR4, 0xffffffff ;  /* 0xffffffff00047882 */ /* 0x000fc60000000000 */
[----:B------:R-:W-:Y:S05]  /*84e0*/  BRA.DIV UR4, `(.L_x_141) ;  /* 0x0000000a04307947 */ /* 0x000fea000b800000 */
[----:B------:R-:W-:Y:S06]  /*84f0*/  BAR.SYNC.DEFER_BLOCKING 0x0 ;  /* 0x0000000000007b1d */ /* 0x000fec0000010000 */
.L_x_176:
[----:B------:R-:W-:Y:S04]  /*8500*/  BSSY B0, `(.L_x_142) ;  /* 0x0000017000007945 */ /* 0x000fe80003800000 */
[----:B------:R-:W-:Y:S05]  /*8510*/  @P3 BRA `(.L_x_143) ;  /* 0x0000000000543947 */ /* 0x000fea0003800000 */
[----:B------:R-:W3:Y:S01]  /*8520*/  S2R R5, SR_LANEID ;  /* 0x0000000000057919 */ /* 0x000ee20000000000 */
[----:B------:R-:W-:Y:S02]  /*8530*/  VOTEU.ANY UR4, UPT, PT ;  /* 0x0000000000047886 */ /* 0x000fe400038e0100 */
[----:B-12---:R-:W3:Y:S01]  /*8540*/  FLO.U32 R6, UR4 ;  /* 0x0000000400067d00 */ /* 0x006ee200080e0000 */
[----:B------:R-:W-:Y:S01]  /*8550*/  UPOPC UR5, UR4 ;  /* 0x00000004000572bf */ /* 0x000fe20008000000 */
[----:B---3--:R-:W-:-:S05]  /*8560*/  ISETP.EQ.U32.AND P0, PT, R6, R5, PT ;  /* 0x000000050600720c */ /* 0x008fca0003f02070 */
        /* <DEDUP_REMOVED lines=10> */
.L_x_144:
[----:B------:R-:W2:Y:S04]  /*8610*/  LD.E.STRONG.GPU R5, desc[UR12][R40.64+0x4] ;  /* 0x0000040c28057980 */ /* 0x000ea8000c10f900 */
[----:B--2---:R-:W-:Y:S01]  /*8620*/  CCTL.IVALL ;  /* 0x00000000ff00798f */ /* 0x004fe20002000000 */
[----:B------:R-:W-:Y:S05]  /*8630*/  YIELD ;  /* 0x0000000000007946 */ /* 0x000fea0003800000 */
[----:B------:R-:W-:-:S04]  /*8640*/  LOP3.LUT R5, R5, R4, RZ, 0x3c, !PT ;  /* 0x0000000405057212 */ /* 0x000fc800078e3cff */
[----:B------:R-:W-:-:S13]  /*8650*/  ISETP.GT.AND P0, PT, R5, -0x1, PT ;  /* 0xffffffff0500780c */ /* 0x000fda0003f04270 */
[----:B------:R-:W-:Y:S05]  /*8660*/  @P0 BRA `(.L_x_144) ;  /* 0xfffffffc00e80947 */ /* 0x000fea000383ffff */
.L_x_143:
[----:B------:R-:W-:Y:S05]  /*8670*/  BSYNC B0 ;  /* 0x0000000000007941 */ /* 0x000fea0003800000 */
.L_x_142:
[----:B------:R-:W-:-:S03]  /*8680*/  UMOV UR4, 0xffffffff ;  /* 0xffffffff00047882 */ /* 0x000fc60000000000 */
[----:B------:R-:W-:Y:S05]  /*8690*/  BRA.DIV UR4, `(.L_x_145) ;  /* 0x0000000604f07947 */ /* 0x000fea000b800000 */
[----:B------:R-:W-:Y:S06]  /*86a0*/  BAR.SYNC.DEFER_BLOCKING 0x0 ;  /* 0x0000000000007b1d */ /* 0x000fec0000010000 */
.L_x_179:
[----:B------:R-:W3:Y:S02]  /*86b0*/  LDC.64 R4, c[0x0][0x430] ;  /* 0x00010c00ff047b82 */ /* 0x000ee40000000a00 */
[----:B---3--:R-:W3:Y:S02]  /*86c0*/  LDG.E R4, desc[UR12][R4.64] ;  /* 0x0000000c04047981 */ /* 0x008ee4000c1e1900 */
[----:B---3--:R-:W-:-:S13]  /*86d0*/  ISETP.NE.AND P0, PT, R4, RZ, PT ;  /* 0x000000ff0400720c */ /* 0x008fda0003f05270 */
[----:B------:R-:W-:Y:S05]  /*86e0*/  @P0 EXIT ;  /* 0x000000000000094d */ /* 0x000fea0003800000 */
[----:B------:R-:W3:Y:S01]  /*86f0*/  LDCU UR4, c[0x0][0x3c8] ;  /* 0x00007900ff0477ac */ /* 0x000ee20008000800 */
[----:B------:R-:W-:-:S04]  /*8700*/  IADD3 R10, PT, PT, R10, 0x1, RZ ;  /* 0x000000010a0a7810 */ /* 0x000fc80007ffe0ff */
[----:B---3--:R-:W-:-:S13]  /*8710*/  ISETP.GE.AND P0, PT, R10, UR4, PT ;  /* 0x000000040a007c0c */ /* 0x008fda000bf06270 */
[----:B------:R-:W-:Y:S05]  /*8720*/  @!P0 BRA `(.L_x_146) ;  /* 0xffffff8400788947 */ /* 0x000fea000383ffff */
[----:B------:R-:W-:Y:S05]  /*8730*/  EXIT ;  /* 0x000000000000794d */ /* 0x000fea0003800000 */
.L_x_133:
[----:B------:R-:W-:Y:S05]  /*8740*/  BPT.TRAP 0x1 ;  /* 0x000000040000795c */ /* 0x000fea0000300000 */
.L_x_70:
[----:B------:R-:W-:Y:S05]  /*8750*/  BPT.TRAP 0x1 ;  /* 0x000000040000795c */ /* 0x000fea0000300000 */
.L_x_31:
[----:B------:R-:W-:Y:S05]  /*8760*/  BPT.TRAP 0x1 ;  /* 0x000000040000795c */ /* 0x000fea0000300000 */
.L_x_17:
[----:B------:R-:W-:Y:S05]  /*8770*/  BPT.TRAP 0x1 ;  /* 0x000000040000795c */ /* 0x000fea0000300000 */
.L_x_10:
[----:B------:R-:W-:Y:S01]  /*8780*/  BSSY B0, `(.L_x_147) ;  /* 0x0000009000007945 */ /* 0x000fe20003800000 */
[----:B-1--4-:R-:W-:Y:S01]  /*8790*/  CS2R R6, SRZ ;  /* 0x0000000000067805 */ /* 0x012fe2000001ff00 */
[----:B------:R-:W-:-:S07]  /*87a0*/  IMAD.MOV.U32 R4, RZ, RZ, -0x1 ;  /* 0xffffffffff047424 */ /* 0x000fce00078e00ff */
[----:B0-23--:R-:W-:Y:S05]  /*87b0*/  WARPSYNC.COLLECTIVE.ALL `(.L_x_148) ;  /* 0x0000000000147948 */ /* 0x00dfea0003c00000 */
[----:B------:R-:W-:-:S04]  /*87c0*/  SHF.L.U32 R6, R6, 0x10, RZ ;  /* 0x0000001006067819 */ /* 0x000fc800000006ff */
[----:B------:R-:W-:-:S05]  /*87d0*/  LOP3.LUT R6, R6, 0xf, R7, 0xf8, !PT ;  /* 0x0000000f06067812 */ /* 0x000fca00078ef807 */
[----:B------:R1:W-:Y:S02]  /*87e0*/  BAR.SYNC.DEFER_BLOCKING R6, R6 ;  /* 0x000000060000731d */ /* 0x0003e40000010000 */
[----:B-1----:R-:W-:-:S04]  /*87f0*/  SHF.R.U32 R6, R6, 0x10, RZ ;  /* 0x0000001006067819 */ /* 0x002fc800000016ff */
[----:B0-23--:R-:W-:Y:S05]  /*8800*/  ENDCOLLECTIVE ;  /* 0x000000000000791b */ /* 0x00dfea0003800000 */
.L_x_148:
[----:B------:R-:W-:Y:S05]  /*8810*/  BSYNC B0 ;  /* 0x0000000000007941 */ /* 0x000fea0003800000 */
.L_x_147:
[----:B------:R-:W-:Y:S05]  /*8820*/  BRA `(.L_x_149) ;  /* 0xffffff8000207947 */ /* 0x000fea000383ffff */
.L_x_18:
[----:B------:R-:W-:Y:S01]  /*8830*/  BSSY B0, `(.L_x_150) ;  /* 0x0000009000007945 */ /* 0x000fe20003800000 */
[----:B-1----:R-:W-:Y:S01]  /*8840*/  CS2R R6, SRZ ;  /* 0x0000000000067805 */ /* 0x002fe2000001ff00 */
[----:B------:R-:W-:-:S07]  /*8850*/  IMAD.MOV.U32 R4, RZ, RZ, -0x1 ;  /* 0xffffffffff047424 */ /* 0x000fce00078e00ff */
[----:B0-----:R-:W-:Y:S05]  /*8860*/  WARPSYNC.COLLECTIVE.ALL `(.L_x_151) ;  /* 0x0000000000147948 */ /* 0x001fea0003c00000 */
[----:B------:R-:W-:-:S04]  /*8870*/  SHF.L.U32 R6, R6, 0x10, RZ ;  /* 0x0000001006067819 */ /* 0x000fc800000006ff */
[----:B------:R-:W-:-:S05]  /*8880*/  LOP3.LUT R6, R6, 0xf, R7, 0xf8, !PT ;  /* 0x0000000f06067812 */ /* 0x000fca00078ef807 */
[----:B------:R1:W-:Y:S02]  /*8890*/  BAR.SYNC.DEFER_BLOCKING R6, R6 ;  /* 0x000000060000731d */ /* 0x0003e40000010000 */
[----:B-1----:R-:W-:-:S04]  /*88a0*/  SHF.R.U32 R6, R6, 0x10, RZ ;  /* 0x0000001006067819 */ /* 0x002fc800000016ff */
[----:B0-----:R-:W-:Y:S05]  /*88b0*/  ENDCOLLECTIVE ;  /* 0x000000000000791b */ /* 0x001fea0003800000 */
.L_x_151:
[----:B------:R-:W-:Y:S05]  /*88c0*/  BSYNC B0 ;  /* 0x0000000000007941 */ /* 0x000fea0003800000 */
.L_x_150:
[----:B------:R-:W-:Y:S05]  /*88d0*/  BRA `(.L_x_152) ;  /* 0xffffff88008c7947 */ /* 0x000fea000383ffff */
.L_x_22:
[----:B------:R-:W-:Y:S01]  /*88e0*/  BSSY B0, `(.L_x_153) ;  /* 0x0000009000007945 */ /* 0x000fe20003800000 */
[----:B-1----:R-:W-:Y:S02]  /*88f0*/  CS2R R6, SRZ ;  /* 0x0000000000067805 */ /* 0x002fe4000001ff00 */
[----:B------:R-:W-:-:S07]  /*8900*/  MOV R4, 0xffffffff ;  /* 0xffffffff00047802 */ /* 0x000fce0000000f00 */
[----:B0-----:R-:W-:Y:S05]  /*8910*/  WARPSYNC.COLLECTIVE.ALL `(.L_x_154) ;  /* 0x0000000000147948 */ /* 0x001fea0003c00000 */
[----:B------:R-:W-:-:S04]  /*8920*/  SHF.L.U32 R6, R6, 0x10, RZ ;  /* 0x0000001006067819 */ /* 0x000fc800000006ff */
[----:B------:R-:W-:-:S05]  /*8930*/  LOP3.LUT R6, R6, 0xf, R7, 0xf8, !PT ;  /* 0x0000000f06067812 */ /* 0x000fca00078ef807 */
[----:B------:R1:W-:Y:S02]  /*8940*/  BAR.SYNC.DEFER_BLOCKING R6, R6 ;  /* 0x000000060000731d */ /* 0x0003e40000010000 */
[----:B-1----:R-:W-:-:S04]  /*8950*/  SHF.R.U32 R6, R6, 0x10, RZ ;  /* 0x0000001006067819 */ /* 0x002fc800000016ff */
[----:B0-----:R-:W-:Y:S05]  /*8960*/  ENDCOLLECTIVE ;  /* 0x000000000000791b */ /* 0x001fea0003800000 */
.L_x_154:
[----:B------:R-:W-:Y:S05]  /*8970*/  BSYNC B0 ;  /* 0x0000000000007941 */ /* 0x000fea0003800000 */
.L_x_153:
[----:B------:R-:W-:Y:S05]  /*8980*/  BRA `(.L_x_155) ;  /* 0xffffff8800cc7947 */ /* 0x000fea000383ffff */
.L_x_32:
        /* <DEDUP_REMOVED lines=9> */
.L_x_157:
[----:B------:R-:W-:Y:S05]  /*8a20*/  BSYNC B0 ;  /* 0x0000000000007941 */ /* 0x000fea0003800000 */
.L_x_156:
[----:B------:R-:W-:Y:S05]  /*8a30*/  BRA `(.L_x_158) ;  /* 0xffffff9400e47947 */ /* 0x000fea000383ffff */
.L_x_36:
        /* <DEDUP_REMOVED lines=9> */
.L_x_160:
[----:B------:R-:W-:Y:S05]  /*8ad0*/  BSYNC B0 ;  /* 0x0000000000007941 */ /* 0x000fea0003800000 */
.L_x_159:
[----:B------:R-:W-:Y:S05]  /*8ae0*/  BRA `(.L_x_161) ;  /* 0xffffff9800287947 */ /* 0x000fea000383ffff */
.L_x_71:
[----:B------:R-:W-:Y:S01]  /*8af0*/  BSSY B0, `(.L_x_162) ;  /* 0x0000009000007945 */ /* 0x000fe20003800000 */
[----:B-1--4-:R-:W-:Y:S02]  /*8b00*/  CS2R R6, SRZ ;  /* 0x0000000000067805 */ /* 0x012fe4000001ff00 */
[----:B------:R-:W-:-:S07]  /*8b10*/  MOV R4, 0xffffffff ;  /* 0xffffffff00047802 */ /* 0x000fce0000000f00 */
[----:B0-23--:R-:W-:Y:S05]  /*8b20*/  WARPSYNC.COLLECTIVE.ALL `(.L_x_163) ;  /* 0x0000000000147948 */ /* 0x00dfea0003c00000 */
[----:B------:R-:W-:-:S04]  /*8b30*/  SHF.L.U32 R6, R6, 0x10, RZ ;  /* 0x0000001006067819 */ /* 0x000fc800000006ff */
[----:B------:R-:W-:-:S05]  /*8b40*/  LOP3.LUT R6, R6, 0xf, R7, 0xf8, !PT ;  /* 0x0000000f06067812 */ /* 0x000fca00078ef807 */
[----:B------:R1:W-:Y:S02]  /*8b50*/  BAR.SYNC.DEFER_BLOCKING R6, R6 ;  /* 0x000000060000731d */ /* 0x0003e40000010000 */
[----:B-1----:R-:W-:-:S04]  /*8b60*/  SHF.R.U32 R6, R6, 0x10, RZ ;  /* 0x0000001006067819 */ /* 0x002fc800000016ff */
[----:B0-23--:R-:W-:Y:S05]  /*8b70*/  ENDCOLLECTIVE ;  /* 0x000000000000791b */ /* 0x00dfea0003800000 */
.L_x_163:
[----:B------:R-:W-:Y:S05]  /*8b80*/  BSYNC B0 ;  /* 0x0000000000007941 */ /* 0x000fea0003800000 */
.L_x_162:
[----:B------:R-:W-:Y:S05]  /*8b90*/  BRA `(.L_x_164) ;  /* 0xffffffb800e07947 */ /* 0x000fea000383ffff */
.L_x_75:
        /* <DEDUP_REMOVED lines=9> */
.L_x_166:
[----:B------:R-:W-:Y:S05]  /*8c30*/  BSYNC B0 ;  /* 0x0000000000007941 */ /* 0x000fea0003800000 */
.L_x_165:
[----:B------:R-:W-:Y:S05]  /*8c40*/  BRA `(.L_x_167) ;  /* 0xffffffbc00207947 */ /* 0x000fea000383ffff */
.L_x_134:
        /* <DEDUP_REMOVED lines=9> */
.L_x_169:
[----:B------:R-:W-:Y:S05]  /*8ce0*/  BSYNC B0 ;  /* 0x0000000000007941 */ /* 0x000fea0003800000 */
.L_x_168:
[----:B------:R-:W-:Y:S05]  /*8cf0*/  BRA `(.L_x_170) ;  /* 0xfffffff4005c7947 */ /* 0x000fea000383ffff */
.L_x_138:
        /* <DEDUP_REMOVED lines=9> */
.L_x_172:
[----:B------:R-:W-:Y:S05]  /*8d90*/  BSYNC B0 ;  /* 0x0000000000007941 */ /* 0x000fea0003800000 */
.L_x_171:
[----:B------:R-:W-:Y:S05]  /*8da0*/  BRA `(.L_x_173) ;  /* 0xfffffff400a07947 */ /* 0x000fea000383ffff */
.L_x_141:
[----:B------:R-:W-:Y:S01]  /*8db0*/  BSSY B0, `(.L_x_174) ;  /* 0x0000009000007945 */ /* 0x000fe20003800000 */
[----:B-12---:R-:W-:Y:S01]  /*8dc0*/  CS2R R6, SRZ ;  /* 0x0000000000067805 */ /* 0x006fe2000001ff00 */
[----:B------:R-:W-:-:S07]  /*8dd0*/  IMAD.MOV.U32 R4, RZ, RZ, -0x1 ;  /* 0xffffffffff047424 */ /* 0x000fce00078e00ff */
[----:B0-----:R-:W-:Y:S05]  /*8de0*/  WARPSYNC.COLLECTIVE.ALL `(.L_x_175) ;  /* 0x0000000000147948 */ /* 0x001fea0003c00000 */
[----:B------:R-:W-:-:S04]  /*8df0*/  SHF.L.U32 R6, R6, 0x10, RZ ;  /* 0x0000001006067819 */ /* 0x000fc800000006ff */
[----:B------:R-:W-:-:S05]  /*8e00*/  LOP3.LUT R6, R6, 0xf, R7, 0xf8, !PT ;  /* 0x0000000f06067812 */ /* 0x000fca00078ef807 */
[----:B------:R1:W-:Y:S02]  /*8e10*/  BAR.SYNC.DEFER_BLOCKING R6, R6 ;  /* 0x000000060000731d */ /* 0x0003e40000010000 */
[----:B-1----:R-:W-:-:S04]  /*8e20*/  SHF.R.U32 R6, R6, 0x10, RZ ;  /* 0x0000001006067819 */ /* 0x002fc800000016ff */
[----:B0-----:R-:W-:Y:S05]  /*8e30*/  ENDCOLLECTIVE ;  /* 0x000000000000791b */ /* 0x001fea0003800000 */
.L_x_175:
[----:B------:R-:W-:Y:S05]  /*8e40*/  BSYNC B0 ;  /* 0x0000000000007941 */ /* 0x000fea0003800000 */
.L_x_174:
[----:B------:R-:W-:Y:S05]  /*8e50*/  BRA `(.L_x_176) ;  /* 0xfffffff400a87947 */ /* 0x000fea000383ffff */
.L_x_145:
        /* <DEDUP_REMOVED lines=9> */
.L_x_178:
[----:B------:R-:W-:Y:S05]  /*8ef0*/  BSYNC B0 ;  /* 0x0000000000007941 */ /* 0x000fea0003800000 */
.L_x_177:
[----:B------:R-:W-:Y:S05]  /*8f00*/  BRA `(.L_x_179) ;  /* 0xfffffff400e87947 */ /* 0x000fea000383ffff */
        .weak           $__internal_0_$__cuda_sm20_div_rn_f64_full
        .type           $__internal_0_$__cuda_sm20_div_rn_f64_full,@function
        .size           $__internal_0_$__cuda_sm20_div_rn_f64_full,($__internal_1_$__cuda_sm20_dsqrt_rn_f64_mediumpath_v1 - $__internal_0_$__cuda_sm20_div_rn_f64_full)
$__internal_0_$__cuda_sm20_div_rn_f64_full:
[----:B------:R-:W-:Y:S01]  /*8f10*/  FSETP.GEU.AND P0, PT, |R67|, 1.469367938527859385e-39, PT ;  /* 0x001000004300780b */ /* 0x000fe20003f0e200 */
[----:B------:R-:W-:Y:S01]  /*8f20*/  IMAD.MOV.U32 R25, RZ, RZ, 0x1ca00000 ;  /* 0x1ca00000ff197424 */ /* 0x000fe200078e00ff */
[C---:B------:R-:W-:Y:S01]  /*8f30*/  FSETP.GEU.AND P4, PT, |R69|.reuse, 1.469367938527859385e-39, PT ;  /* 0x001000004500780b */ /* 0x040fe20003f8e200 */
[----:B------:R-:W-:Y:S01]  /*8f40*/  IMAD.MOV.U32 R76, RZ, RZ, 0x1 ;  /* 0x00000001ff4c7424 */ /* 0x000fe200078e00ff */
[----:B------:R-:W-:Y:S01]  /*8f50*/  MOV R68, R70 ;  /* 0x0000004600447202 */ /* 0x000fe20000000f00 */
[----:B------:R-:W-:Y:S01]  /*8f60*/  BSSY B0, `(.L_x_180) ;  /* 0x0000052000007945 */ /* 0x000fe20003800000 */
[----:B------:R-:W-:Y:S02]  /*8f70*/  LOP3.LUT R71, R69, 0x800fffff, RZ, 0xc0, !PT ;  /* 0x800fffff45477812 */ /* 0x000fe400078ec0ff */
[----:B------:R-:W-:Y:S02]  /*8f80*/  LOP3.LUT R23, R67, 0x7ff00000, RZ, 0xc0, !PT ;  /* 0x7ff0000043177812 */ /* 0x000fe400078ec0ff */
[----:B------:R-:W-:-:S02]  /*8f90*/  LOP3.LUT R71, R71, 0x3ff00000, RZ, 0xfc, !PT ;  /* 0x3ff0000047477812 */ /* 0x000fc400078efcff */
[C---:B------:R-:W-:Y:S02]  /*8fa0*/  LOP3.LUT R78, R69.reuse, 0x7ff00000, RZ, 0xc0, !PT ;  /* 0x7ff00000454e7812 */ /* 0x040fe400078ec0ff */
[----:B------:R-:W-:Y:S01]  /*8fb0*/  @!P0 LOP3.LUT R72, R69, 0x7ff00000, RZ, 0xc0, !PT ;  /* 0x7ff0000045488812 */ /* 0x000fe200078ec0ff */
[----:B------:R-:W-:Y:S01]  /*8fc0*/  @!P4 DMUL R70, R68, 8.98846567431157953865e+307 ;  /* 0x7fe000004446c828 */ /* 0x000fe20000000000 */
[C---:B------:R-:W-:Y:S02]  /*8fd0*/  ISETP.GE.U32.AND P5, PT, R23.reuse, R78, PT ;  /* 0x0000004e1700720c */ /* 0x040fe40003fa6070 */
[----:B------:R-:W-:Y:S01]  /*8fe0*/  @!P0 ISETP.GE.U32.AND P3, PT, R23, R72, PT ;  /* 0x000000481700820c */ /* 0x000fe20003f66070 */
[----:B------:R-:W-:Y:S01]  /*8ff0*/  IMAD.MOV.U32 R72, RZ, RZ, R66 ;  /* 0x000000ffff487224 */ /* 0x000fe200078e0042 */
[C---:B------:R-:W-:Y:S01]  /*9000*/  SEL R73, R25.reuse, 0x63400000, !P5 ;  /* 0x6340000019497807 */ /* 0x040fe20006800000 */
[----:B------:R-:W0:Y:S01]  /*9010*/  MUFU.RCP64H R77, R71 ;  /* 0x00000047004d7308 */ /* 0x000e220000001800 */
[----:B------:R-:W-:-:S02]  /*9020*/  @!P0 SEL R21, R25, 0x63400000, !P3 ;  /* 0x6340000019158807 */ /* 0x000fc40005800000 */
[--C-:B------:R-:W-:Y:S02]  /*9030*/  LOP3.LUT R73, R73, 0x800fffff, R67.reuse, 0xf8, !PT ;  /* 0x800fffff49497812 */ /* 0x100fe400078ef843 */
[----:B------:R-:W-:Y:S02]  /*9040*/  @!P0 LOP3.LUT R21, R21, 0x80000000, R67, 0xf8, !PT ;  /* 0x8000000015158812 */ /* 0x000fe400078ef843 */
[----:B------:R-:W-:Y:S02]  /*9050*/  @!P0 MOV R74, RZ ;  /* 0x000000ff004a8202 */ /* 0x000fe40000000f00 */
[----:B------:R-:W-:Y:S01]  /*9060*/  @!P0 LOP3.LUT R75, R21, 0x100000, RZ, 0xfc, !PT ;  /* 0x00100000154b8812 */ /* 0x000fe200078efcff */
[----:B------:R-:W-:Y:S01]  /*9070*/  IMAD.MOV.U32 R21, RZ, RZ, R23 ;  /* 0x000000ffff157224 */ /* 0x000fe200078e0017 */
[----:B------:R-:W-:-:S04]  /*9080*/  @!P4 LOP3.LUT R78, R71, 0x7ff00000, RZ, 0xc0, !PT ;  /* 0x7ff00000474ec812 */ /* 0x000fc800078ec0ff */
[----:B------:R-:W-:Y:S02]  /*9090*/  @!P0 DFMA R72, R72, 2, -R74 ;  /* 0x400000004848882b */ /* 0x000fe4000000084a */
[----:B0-----:R-:W-:-:S08]  /*90a0*/  DFMA R74, R76, -R70, 1 ;  /* 0x3ff000004c4a742b */ /* 0x001fd00000000846 */
[----:B------:R-:W-:Y:S01]  /*90b0*/  DFMA R74, R74, R74, R74 ;  /* 0x0000004a4a4a722b */ /* 0x000fe2000000004a */
[----:B------:R-:W-:-:S04]  /*90c0*/  @!P0 LOP3.LUT R21, R73, 0x7ff00000, RZ, 0xc0, !PT ;  /* 0x7ff0000049158812 */ /* 0x000fc800078ec0ff */
[----:B------:R-:W-:-:S03]  /*90d0*/  IADD3 R27, PT, PT, R21, -0x1, RZ ;  /* 0xffffffff151b7810 */ /* 0x000fc60007ffe0ff */
[----:B------:R-:W-:Y:S01]  /*90e0*/  DFMA R74, R76, R74, R76 ;  /* 0x0000004a4c4a722b */ /* 0x000fe2000000004c */
[----:B------:R-:W-:Y:S01]  /*90f0*/  ISETP.GT.U32.AND P0, PT, R27, 0x7feffffe, PT ;  /* 0x7feffffe1b00780c */ /* 0x000fe20003f04070 */
[----:B------:R-:W-:-:S05]  /*9100*/  VIADD R27, R78, 0xffffffff ;  /* 0xffffffff4e1b7836 */ /* 0x000fca0000000000 */
[----:B------:R-:W-:Y:S01]  /*9110*/  ISETP.GT.U32.OR P0, PT, R27, 0x7feffffe, P0 ;  /* 0x7feffffe1b00780c */ /* 0x000fe20000704470 */
[----:B------:R-:W-:-:S08]  /*9120*/  DFMA R82, R74, -R70, 1 ;  /* 0x3ff000004a52742b */ /* 0x000fd00000000846 */
[----:B------:R-:W-:-:S08]  /*9130*/  DFMA R82, R74, R82, R74 ;  /* 0x000000524a52722b */ /* 0x000fd0000000004a */
[----:B------:R-:W-:-:S08]  /*9140*/  DMUL R76, R82, R72 ;  /* 0x00000048524c7228 */ /* 0x000fd00000000000 */
[----:B------:R-:W-:-:S08]  /*9150*/  DFMA R74, R76, -R70, R72 ;  /* 0x800000464c4a722b */ /* 0x000fd00000000048 */
[----:B------:R-:W-:Y:S01]  /*9160*/  DFMA R74, R82, R74, R76 ;  /* 0x0000004a524a722b */ /* 0x000fe2000000004c */
[----:B------:R-:W-:Y:S10]  /*9170*/  @P0 BRA `(.L_x_181) ;  /* 0x00000000006c0947 */ /* 0x000ff40003800000 */
[----:B------:R-:W-:-:S04]  /*9180*/  LOP3.LUT R66, R69, 0x7ff00000, RZ, 0xc0, !PT ;  /* 0x7ff0000045427812 */ /* 0x000fc800078ec0ff */
[CC--:B------:R-:W-:Y:S02]  /*9190*/  ISETP.GE.U32.AND P0, PT, R23.reuse, R66.reuse, PT ;  /* 0x000000421700720c */ /* 0x0c0fe40003f06070 */
[----:B------:R-:W-:Y:S02]  /*91a0*/  VIADDMNMX R21, R23, -R66, 0xb9600000, !PT ;  /* 0xb960000017157446 */ /* 0x000fe40007800942 */
[----:B------:R-:W-:Y:S02]  /*91b0*/  SEL R66, R25, 0x63400000, !P0 ;  /* 0x6340000019427807 */ /* 0x000fe40004000000 */
[----:B------:R-:W-:-:S05]  /*91c0*/  VIMNMX R21, PT, PT, R21, 0x46a00000, PT ;  /* 0x46a0000015157848 */ /* 0x000fca0003fe0100 */
[----:B------:R-:W-:Y:S02]  /*91d0*/  IMAD.IADD R21, R21, 0x1, -R66 ;  /* 0x0000000115157824 */ /* 0x000fe400078e0a42 */
[----:B------:R-:W-:-:S03]  /*91e0*/  IMAD.MOV.U32 R66, RZ, RZ, RZ ;  /* 0x000000ffff427224 */ /* 0x000fc600078e00ff */
[----:B------:R-:W-:-:S06]  /*91f0*/  IADD3 R67, PT, PT, R21, 0x7fe00000, RZ ;  /* 0x7fe0000015437810 */ /* 0x000fcc0007ffe0ff */
[----:B------:R-:W-:-:S10]  /*9200*/  DMUL R76, R74, R66 ;  /* 0x000000424a4c7228 */ /* 0x000fd40000000000 */
[----:B------:R-:W-:-:S13]  /*9210*/  FSETP.GTU.AND P0, PT, |R77|, 1.469367938527859385e-39, PT ;  /* 0x001000004d00780b */ /* 0x000fda0003f0c200 */
[----:B------:R-:W-:Y:S05]  /*9220*/  @P0 BRA `(.L_x_182) ;  /* 0x0000000000940947 */ /* 0x000fea0003800000 */
[----:B------:R-:W-:-:S06]  /*9230*/  DFMA R70, R74, -R70, R72 ;  /* 0x800000464a46722b */ /* 0x000fcc0000000048 */
[----:B------:R-:W-:-:S04]  /*9240*/  IMAD.MOV.U32 R70, RZ, RZ, RZ ;  /* 0x000000ffff467224 */ /* 0x000fc800078e00ff */
[C---:B------:R-:W-:Y:S02]  /*9250*/  FSETP.NEU.AND P0, PT, R71.reuse, RZ, PT ;  /* 0x000000ff4700720b */ /* 0x040fe40003f0d000 */
[----:B------:R-:W-:-:S04]  /*9260*/  LOP3.LUT R68, R71, 0x80000000, R69, 0x48, !PT ;  /* 0x8000000047447812 */ /* 0x000fc800078e4845 */
[----:B------:R-:W-:-:S07]  /*9270*/  LOP3.LUT R71, R68, R67, RZ, 0xfc, !PT ;  /* 0x0000004344477212 */ /* 0x000fce00078efcff */
[----:B------:R-:W-:Y:S05]  /*9280*/  @!P0 BRA `(.L_x_182) ;  /* 0x00000000007c8947 */ /* 0x000fea0003800000 */
[C---:B------:R-:W-:Y:S01]  /*9290*/  IADD3 R67, PT, PT, -R21.reuse, RZ, RZ ;  /* 0x000000ff15437210 */ /* 0x040fe20007ffe1ff */
[----:B------:R-:W-:Y:S01]  /*92a0*/  IMAD.MOV.U32 R66, RZ, RZ, RZ ;  /* 0x000000ffff427224 */ /* 0x000fe200078e00ff */
[----:B------:R-:W-:-:S05]  /*92b0*/  IADD3 R21, PT, PT, -R21, -0x43300000, RZ ;  /* 0xbcd0000015157810 */ /* 0x000fca0007ffe1ff */
[----:B------:R-:W-:Y:S02]  /*92c0*/  DFMA R66, R76, -R66, R74 ;  /* 0x800000424c42722b */ /* 0x000fe4000000004a */
[----:B------:R-:W-:-:S08]  /*92d0*/  DMUL.RP R74, R74, R70 ;  /* 0x000000464a4a7228 */ /* 0x000fd00000008000 */
[----:B------:R-:W-:Y:S02]  /*92e0*/  FSETP.NEU.AND P0, PT, |R67|, R21, PT ;  /* 0x000000154300720b */ /* 0x000fe40003f0d200 */
[----:B------:R-:W-:Y:S02]  /*92f0*/  LOP3.LUT R21, R75, R68, RZ, 0x3c, !PT ;  /* 0x000000444b157212 */ /* 0x000fe400078e3cff */
[----:B------:R-:W-:Y:S02]  /*9300*/  FSEL R76, R74, R76, !P0 ;  /* 0x0000004c4a4c7208 */ /* 0x000fe40004000000 */
[----:B------:R-:W-:Y:S01]  /*9310*/  FSEL R77, R21, R77, !P0 ;  /* 0x0000004d154d7208 */ /* 0x000fe20004000000 */
[----:B------:R-:W-:Y:S06]  /*9320*/  BRA `(.L_x_182) ;  /* 0x0000000000547947 */ /* 0x000fec0003800000 */
.L_x_181:
[----:B------:R-:W-:-:S14]  /*9330*/  DSETP.NAN.AND P0, PT, R66, R66, PT ;  /* 0x000000424200722a */ /* 0x000fdc0003f08000 */
[----:B------:R-:W-:Y:S05]  /*9340*/  @P0 BRA `(.L_x_183) ;  /* 0x0000000000440947 */ /* 0x000fea0003800000 */
[----:B------:R-:W-:-:S14]  /*9350*/  DSETP.NAN.AND P0, PT, R68, R68, PT ;  /* 0x000000444400722a */ /* 0x000fdc0003f08000 */
[----:B------:R-:W-:Y:S05]  /*9360*/  @P0 BRA `(.L_x_184) ;  /* 0x0000000000300947 */ /* 0x000fea0003800000 */
[----:B------:R-:W-:Y:S01]  /*9370*/  ISETP.NE.AND P0, PT, R21, R78, PT ;  /* 0x0000004e1500720c */ /* 0x000fe20003f05270 */
[----:B------:R-:W-:Y:S01]  /*9380*/  IMAD.MOV.U32 R76, RZ, RZ, 0x0 ;  /* 0x00000000ff4c7424 */ /* 0x000fe200078e00ff */
[----:B------:R-:W-:-:S11]  /*9390*/  MOV R77, 0xfff80000 ;  /* 0xfff80000004d7802 */ /* 0x000fd60000000f00 */
[----:B------:R-:W-:Y:S05]  /*93a0*/  @!P0 BRA `(.L_x_182) ;  /* 0x0000000000348947 */ /* 0x000fea0003800000 */
[----:B------:R-:W-:Y:S02]  /*93b0*/  ISETP.NE.AND P0, PT, R21, 0x7ff00000, PT ;  /* 0x7ff000001500780c */ /* 0x000fe40003f05270 */
[----:B------:R-:W-:Y:S02]  /*93c0*/  LOP3.LUT R77, R67, 0x80000000, R69, 0x48, !PT ;  /* 0x80000000434d7812 */ /* 0x000fe400078e4845 */
[----:B------:R-:W-:-:S13]  /*93d0*/  ISETP.EQ.OR P0, PT, R78, RZ, !P0 ;  /* 0x000000ff4e00720c */ /* 0x000fda0004702670 */
[----:B------:R-:W-:Y:S01]  /*93e0*/  @P0 LOP3.LUT R21, R77, 0x7ff00000, RZ, 0xfc, !PT ;  /* 0x7ff000004d150812 */ /* 0x000fe200078efcff */
[----:B------:R-:W-:Y:S02]  /*93f0*/  @!P0 IMAD.MOV.U32 R76, RZ, RZ, RZ ;  /* 0x000000ffff4c8224 */ /* 0x000fe400078e00ff */
[----:B------:R-:W-:Y:S01]  /*9400*/  @P0 IMAD.MOV.U32 R76, RZ, RZ, RZ ;  /* 0x000000ffff4c0224 */ /* 0x000fe200078e00ff */
[----:B------:R-:W-:Y:S01]  /*9410*/  @P0 MOV R77, R21 ;  /* 0x00000015004d0202 */ /* 0x000fe20000000f00 */
[----:B------:R-:W-:Y:S06]  /*9420*/  BRA `(.L_x_182) ;  /* 0x0000000000147947 */ /* 0x000fec0003800000 */
.L_x_184:
[----:B------:R-:W-:Y:S01]  /*9430*/  LOP3.LUT R77, R69, 0x80000, RZ, 0xfc, !PT ;  /* 0x00080000454d7812 */ /* 0x000fe200078efcff */
[----:B------:R-:W-:Y:S01]  /*9440*/  IMAD.MOV.U32 R76, RZ, RZ, R68 ;  /* 0x000000ffff4c7224 */ /* 0x000fe200078e0044 */
[----:B------:R-:W-:Y:S06]  /*9450*/  BRA `(.L_x_182) ;  /* 0x0000000000087947 */ /* 0x000fec0003800000 */
.L_x_183:
[----:B------:R-:W-:Y:S01]  /*9460*/  LOP3.LUT R77, R67, 0x80000, RZ, 0xfc, !PT ;  /* 0x00080000434d7812 */ /* 0x000fe200078efcff */
[----:B------:R-:W-:-:S07]  /*9470*/  IMAD.MOV.U32 R76, RZ, RZ, R66 ;  /* 0x000000ffff4c7224 */ /* 0x000fce00078e0042 */
.L_x_182:
[----:B------:R-:W-:Y:S05]  /*9480*/  BSYNC B0 ;  /* 0x0000000000007941 */ /* 0x000fea0003800000 */
.L_x_180:
[----:B------:R-:W-:-:S04]  /*9490*/  HFMA2 R27, -RZ, RZ, 0, 0 ;  /* 0x00000000ff1b7431 */ /* 0x000fc800000001ff */
[----:B------:R-:W-:Y:S05]  /*94a0*/  RET.REL.NODEC R26 `(picard_kernel_double) ;  /* 0xffffff681ad47950 */ /* 0x000fea0003c3ffff */
        .weak           $__internal_1_$__cuda_sm20_dsqrt_rn_f64_mediumpath_v1
        .type           $__internal_1_$__cuda_sm20_dsqrt_rn_f64_mediumpath_v1,@function
        .size           $__internal_1_$__cuda_sm20_dsqrt_rn_f64_mediumpath_v1,(.L_x_191 - $__internal_1_$__cuda_sm20_dsqrt_rn_f64_mediumpath_v1)
$__internal_1_$__cuda_sm20_dsqrt_rn_f64_mediumpath_v1:
[----:B------:R-:W-:Y:S01]  /*94b0*/  ISETP.GE.U32.AND P0, PT, R26, -0x3400000, PT ;  /* 0xfcc000001a00780c */ /* 0x000fe20003f06070 */
[----:B------:R-:W-:Y:S01]  /*94c0*/  BSSY.RECONVERGENT B3, `(.L_x_185) ;  /* 0x000002a000037945 */ /* 0x000fe20003800200 */
[----:B------:R-:W-:Y:S01]  /*94d0*/  IMAD.MOV.U32 R26, RZ, RZ, R68 ;  /* 0x000000ffff1a7224 */ /* 0x000fe200078e0044 */
[----:B------:R-:W-:Y:S01]  /*94e0*/  MOV R27, R69 ;  /* 0x00000045001b7202 */ /* 0x000fe20000000f00 */
[----:B------:R-:W-:Y:S01]  /*94f0*/  IMAD.MOV.U32 R68, RZ, RZ, R66 ;  /* 0x000000ffff447224 */ /* 0x000fe200078e0042 */
[----:B------:R-:W-:Y:S01]  /*9500*/  MOV R66, R28 ;  /* 0x0000001c00427202 */ /* 0x000fe20000000f00 */
[----:B------:R-:W-:Y:S02]  /*9510*/  IMAD.MOV.U32 R69, RZ, RZ, R67 ;  /* 0x000000ffff457224 */ /* 0x000fe400078e0043 */
[----:B------:R-:W-:Y:S02]  /*9520*/  IMAD.MOV.U32 R70, RZ, RZ, R72 ;  /* 0x000000ffff467224 */ /* 0x000fe400078e0048 */
[----:B------:R-:W-:-:S03]  /*9530*/  IMAD.MOV.U32 R67, RZ, RZ, R29 ;  /* 0x000000ffff437224 */ /* 0x000fc600078e001d */
[----:B------:R-:W-:Y:S05]  /*9540*/  @!P0 BRA `(.L_x_186) ;  /* 0x0000000000208947 */ /* 0x000fea0003800000 */
[----:B------:R-:W-:-:S10]  /*9550*/  DFMA.RM R26, R26, R70, R68 ;  /* 0x000000461a1a722b */ /* 0x000fd40000004044 */
[----:B------:R-:W-:-:S05]  /*9560*/  IADD3 R68, P0, PT, R26, 0x1, RZ ;  /* 0x000000011a447810 */ /* 0x000fca0007f1e0ff */
[----:B------:R-:W-:-:S06]  /*9570*/  IMAD.X R69, RZ, RZ, R27, P0 ;  /* 0x000000ffff457224 */ /* 0x000fcc00000e061b */
[----:B------:R-:W-:-:S08]  /*9580*/  DFMA.RP R66, -R26, R68, R66 ;  /* 0x000000441a42722b */ /* 0x000fd00000008142 */
[----:B------:R-:W-:-:S06]  /*9590*/  DSETP.GT.AND P0, PT, R66, RZ, PT ;  /* 0x000000ff4200722a */ /* 0x000fcc0003f04000 */
[----:B------:R-:W-:Y:S02]  /*95a0*/  FSEL R26, R68, R26, P0 ;  /* 0x0000001a441a7208 */ /* 0x000fe40000000000 */
[----:B------:R-:W-:Y:S01]  /*95b0*/  FSEL R27, R69, R27, P0 ;  /* 0x0000001b451b7208 */ /* 0x000fe20000000000 */
[----:B------:R-:W-:Y:S06]  /*95c0*/  BRA `(.L_x_187) ;  /* 0x0000000000647947 */ /* 0x000fec0003800000 */
.L_x_186:
[----:B------:R-:W-:-:S14]  /*95d0*/  DSETP.NE.AND P0, PT, R66, RZ, PT ;  /* 0x000000ff4200722a */ /* 0x000fdc0003f05000 */
[----:B------:R-:W-:Y:S05]  /*95e0*/  @!P0 BRA `(.L_x_188) ;  /* 0x0000000000588947 */ /* 0x000fea0003800000 */
[----:B------:R-:W-:-:S13]  /*95f0*/  ISETP.GE.AND P0, PT, R67, RZ, PT ;  /* 0x000000ff4300720c */ /* 0x000fda0003f06270 */
[----:B------:R-:W-:Y:S01]  /*9600*/  @!P0 MOV R26, 0x0 ;  /* 0x00000000001a8802 */ /* 0x000fe20000000f00 */
[----:B------:R-:W-:Y:S01]  /*9610*/  @!P0 IMAD.MOV.U32 R27, RZ, RZ, -0x80000 ;  /* 0xfff80000ff1b8424 */ /* 0x000fe200078e00ff */
[----:B------:R-:W-:Y:S06]  /*9620*/  @!P0 BRA `(.L_x_187) ;  /* 0x00000000004c8947 */ /* 0x000fec0003800000 */
[----:B------:R-:W-:-:S13]  /*9630*/  ISETP.GT.AND P0, PT, R67, 0x7fefffff, PT ;  /* 0x7fefffff4300780c */ /* 0x000fda0003f04270 */
[----:B------:R-:W-:Y:S05]  /*9640*/  @P0 BRA `(.L_x_188) ;  /* 0x0000000000400947 */ /* 0x000fea0003800000 */
[----:B------:R-:W-:Y:S01]  /*9650*/  DMUL R26, R66, 8.11296384146066816958e+31 ;  /* 0x46900000421a7828 */ /* 0x000fe20000000000 */
[----:B------:R-:W-:Y:S01]  /*9660*/  MOV R70, 0x0 ;  /* 0x0000000000467802 */ /* 0x000fe20000000f00 */
[----:B------:R-:W-:Y:S02]  /*9670*/  IMAD.MOV.U32 R66, RZ, RZ, RZ ;  /* 0x000000ffff427224 */ /* 0x000fe400078e00ff */
[----:B------:R-:W-:Y:S02]  /*9680*/  IMAD.MOV.U32 R71, RZ, RZ, 0x3fd80000 ;  /* 0x3fd80000ff477424 */ /* 0x000fe400078e00ff */
[----:B------:R-:W0:Y:S02]  /*9690*/  MUFU.RSQ64H R67, R27 ;  /* 0x0000001b00437308 */ /* 0x000e240000001c00 */
[----:B0-----:R-:W-:-:S08]  /*96a0*/  DMUL R68, R66, R66 ;  /* 0x0000004242447228 */ /* 0x001fd00000000000 */
[----:B------:R-:W-:-:S08]  /*96b0*/  DFMA R68, R26, -R68, 1 ;  /* 0x3ff000001a44742b */ /* 0x000fd00000000844 */
[----:B------:R-:W-:Y:S02]  /*96c0*/  DFMA R70, R68, R70, 0.5 ;  /* 0x3fe000004446742b */ /* 0x000fe40000000046 */
[----:B------:R-:W-:-:S08]  /*96d0*/  DMUL R68, R66, R68 ;  /* 0x0000004442447228 */ /* 0x000fd00000000000 */
[----:B------:R-:W-:-:S08]  /*96e0*/  DFMA R68, R70, R68, R66 ;  /* 0x000000444644722b */ /* 0x000fd00000000042 */
[----:B------:R-:W-:Y:S02]  /*96f0*/  DMUL R66, R26, R68 ;  /* 0x000000441a427228 */ /* 0x000fe40000000000 */
[----:B------:R-:W-:-:S06]  /*9700*/  VIADD R69, R69, 0xfff00000 ;  /* 0xfff0000045457836 */ /* 0x000fcc0000000000 */
[----:B------:R-:W-:-:S08]  /*9710*/  DFMA R70, R66, -R66, R26 ;  /* 0x800000424246722b */ /* 0x000fd0000000001a */
[----:B------:R-:W-:-:S10]  /*9720*/  DFMA R26, R68, R70, R66 ;  /* 0x00000046441a722b */ /* 0x000fd40000000042 */
[----:B------:R-:W-:Y:S01]  /*9730*/  IADD3 R27, PT, PT, R27, -0x3500000, RZ ;  /* 0xfcb000001b1b7810 */ /* 0x000fe20007ffe0ff */
[----:B------:R-:W-:Y:S06]  /*9740*/  BRA `(.L_x_187) ;  /* 0x0000000000047947 */ /* 0x000fec0003800000 */
.L_x_188:
[----:B------:R-:W-:-:S11]  /*9750*/  DADD R26, R66, R66 ;  /* 0x00000000421a7229 */ /* 0x000fd60000000042 */
.L_x_187:
[----:B------:R-:W-:Y:S05]  /*9760*/  BSYNC.RECONVERGENT B3 ;  /* 0x0000000000037941 */ /* 0x000fea0003800200 */
.L_x_185:
[----:B------:R-:W-:-:S04]  /*9770*/  IMAD.MOV.U32 R65, RZ, RZ, 0x0 ;  /* 0x00000000ff417424 */ /* 0x000fc800078e00ff */
[----:B------:R-:W-:Y:S05]  /*9780*/  RET.REL.NODEC R64 `(picard_kernel_double) ;  /* 0xffffff68401c7950 */ /* 0x000fea0003c3ffff */
.L_x_189:
[----:B------:R-:W-:-:S00]  /*9790*/  BRA `(.L_x_189) ;  /* 0xfffffffc00fc7947 */ /* 0x000fc0000383ffff */
[----:B------:R-:W-:-:S00]  /*97a0*/  NOP ;  /* 0x0000000000007918 */ /* 0x000fc00000000000 */
        /* <DEDUP_REMOVED lines=13> */
.L_x_191:


//--------------------- .nv.shared.reserved.0     --------------------------
	.section	.nv.shared.reserved.0,"aw",@nobits
	.weak		__nv_reservedSMEM_offset_0_alias
	.size		__nv_reservedSMEM_offset_0_alias, 0, 64
	.other		__nv_reservedSMEM_offset_0_alias,@"STO_CUDA_RESERVED_SHARED STV_DEFAULT"
__nv_reservedSMEM_offset_0_alias:
	.zero		0
	.zero		64


//--------------------- .nv.constant0.picard_kernel_double --------------------------
	.section	.nv.constant0.picard_kernel_double,"a",@progbits
	.sectionflags	@""
	.align	4
.nv.constant0.picard_kernel_double:
	.zero		1080


//--------------------- SYMBOLS --------------------------

	.type		.nv.reservedSmem.offset0,@object
	.size		.nv.reservedSmem.offset0,0x4
